//
// Generated by NVIDIA NVVM Compiler
//
// Compiler Build ID: CL-36424714
// Cuda compilation tools, release 13.0, V13.0.88
// Based on NVVM 20.0.0
//

.version 9.0
.target sm_100
.address_size 64

	// .globl	_Z18convolution_kernelPhS_ii

.visible .entry _Z18convolution_kernelPhS_ii(
	.param .u64 .ptr .align 1 _Z18convolution_kernelPhS_ii_param_0,
	.param .u64 .ptr .align 1 _Z18convolution_kernelPhS_ii_param_1,
	.param .u32 _Z18convolution_kernelPhS_ii_param_2,
	.param .u32 _Z18convolution_kernelPhS_ii_param_3
)
{
	.local .align 16 .b8 	__local_depot0[1024];
	.reg .b64 	%SP;
	.reg .b64 	%SPL;
	.reg .pred 	%p<337>;
	.reg .b16 	%rs<259>;
	.reg .b32 	%r<686>;
	.reg .b64 	%rd<97>;

	mov.u64 	%SPL, __local_depot0;
	ld.param.u64 	%rd43, [_Z18convolution_kernelPhS_ii_param_0];
	ld.param.u32 	%r305, [_Z18convolution_kernelPhS_ii_param_2];
	ld.param.u32 	%r306, [_Z18convolution_kernelPhS_ii_param_3];
	cvta.to.global.u64 	%rd1, %rd43;
	add.u64 	%rd2, %SPL, 0;
	mov.u32 	%r307, %tid.x;
	mov.u32 	%r308, %tid.y;
	mov.u32 	%r309, %ctaid.x;
	shl.b32 	%r310, %r309, 5;
	add.s32 	%r1, %r310, %r307;
	mov.u32 	%r311, %ctaid.y;
	shl.b32 	%r312, %r311, 5;
	add.s32 	%r2, %r312, %r308;
	add.s32 	%r313, %r1, -1;
	add.s32 	%r3, %r2, -1;
	add.s32 	%r314, %r305, -1;
	mul.lo.s32 	%r315, %r306, %r314;
	add.s32 	%r4, %r306, -1;
	add.s32 	%r316, %r4, %r315;
	mul.lo.s32 	%r679, %r316, 3;
	mul.lo.s32 	%r317, %r306, 3;
	mul.lo.s32 	%r318, %r306, %r1;
	sub.s32 	%r6, %r318, %r306;
	mul.lo.s32 	%r7, %r318, 3;
	mul.lo.s32 	%r8, %r317, %r313;
	add.s32 	%r319, %r3, %r315;
	mul.lo.s32 	%r9, %r319, 3;
	mul.lo.s32 	%r10, %r3, 3;
	setp.le.s32 	%p2, %r2, %r306;
	add.s32 	%r320, %r1, 1;
	setp.lt.s32 	%p3, %r320, %r305;
	or.b32  	%r321, %r3, %r320;
	setp.gt.s32 	%p4, %r321, -1;
	and.pred  	%p5, %p3, %p4;
	and.pred  	%p1, %p2, %p5;
	mul.lo.s32 	%r322, %r308, 3;
	mad.lo.s32 	%r323, %r311, 96, %r322;
	add.s32 	%r685, %r323, -3;
	mad.lo.s32 	%r324, %r317, %r1, %r317;
	add.s32 	%r325, %r323, %r324;
	add.s32 	%r684, %r325, 3;
	mad.lo.s32 	%r326, %r315, 3, %r323;
	add.s32 	%r683, %r326, 3;
	add.s32 	%r682, %r323, %r7;
	mul.lo.s32 	%r327, %r307, 3;
	mad.lo.s32 	%r328, %r309, 96, %r327;
	add.s32 	%r329, %r328, 3;
	mul.lo.s32 	%r677, %r306, %r329;
	add.s32 	%r681, %r323, %r677;
	add.s32 	%r680, %r323, %r8;
	mul.lo.s32 	%r678, %r306, %r328;
	add.s32 	%r675, %r317, -3;
	add.s32 	%r330, %r328, 6;
	mad.lo.s32 	%r674, %r306, %r330, -3;
	mov.b64 	%rd89, 0;
	add.s32 	%r382, %r2, 1;
	mov.u32 	%r673, %r7;
	mov.u32 	%r676, %r8;
$L__BB0_1:
	cvt.u32.u64 	%r34, %rd89;
	cvt.s64.s32 	%rd4, %r685;
	cvt.s64.s32 	%rd5, %r683;
	cvt.s64.s32 	%rd6, %r682;
	cvt.s64.s32 	%rd7, %r679;
	cvt.s64.s32 	%rd8, %r675;
	cvt.s64.s32 	%rd9, %r674;
	setp.ge.s32 	%p6, %r1, %r305;
	setp.ge.s32 	%p7, %r2, %r306;
	or.pred  	%p8, %p6, %p7;
	@%p8 bra 	$L__BB0_296;
	add.s32 	%r332, %r1, -1;
	or.b32  	%r333, %r3, %r332;
	setp.lt.s32 	%p9, %r333, 0;
	mov.b32 	%r334, 0;
	st.local.v4.u32 	[%rd2], {%r334, %r334, %r334, %r334};
	st.local.v4.u32 	[%rd2+16], {%r334, %r334, %r334, %r334};
	st.local.v4.u32 	[%rd2+32], {%r334, %r334, %r334, %r334};
	st.local.v4.u32 	[%rd2+48], {%r334, %r334, %r334, %r334};
	st.local.v4.u32 	[%rd2+64], {%r334, %r334, %r334, %r334};
	st.local.v4.u32 	[%rd2+80], {%r334, %r334, %r334, %r334};
	st.local.v4.u32 	[%rd2+96], {%r334, %r334, %r334, %r334};
	st.local.v4.u32 	[%rd2+112], {%r334, %r334, %r334, %r334};
	st.local.v4.u32 	[%rd2+128], {%r334, %r334, %r334, %r334};
	st.local.v4.u32 	[%rd2+144], {%r334, %r334, %r334, %r334};
	st.local.v4.u32 	[%rd2+160], {%r334, %r334, %r334, %r334};
	st.local.v4.u32 	[%rd2+176], {%r334, %r334, %r334, %r334};
	st.local.v4.u32 	[%rd2+192], {%r334, %r334, %r334, %r334};
	st.local.v4.u32 	[%rd2+208], {%r334, %r334, %r334, %r334};
	st.local.v4.u32 	[%rd2+224], {%r334, %r334, %r334, %r334};
	st.local.v4.u32 	[%rd2+240], {%r334, %r334, %r334, %r334};
	st.local.v4.u32 	[%rd2+256], {%r334, %r334, %r334, %r334};
	st.local.v4.u32 	[%rd2+272], {%r334, %r334, %r334, %r334};
	st.local.v4.u32 	[%rd2+288], {%r334, %r334, %r334, %r334};
	st.local.v4.u32 	[%rd2+304], {%r334, %r334, %r334, %r334};
	st.local.v4.u32 	[%rd2+320], {%r334, %r334, %r334, %r334};
	st.local.v4.u32 	[%rd2+336], {%r334, %r334, %r334, %r334};
	st.local.v4.u32 	[%rd2+352], {%r334, %r334, %r334, %r334};
	st.local.v4.u32 	[%rd2+368], {%r334, %r334, %r334, %r334};
	st.local.v4.u32 	[%rd2+384], {%r334, %r334, %r334, %r334};
	st.local.v4.u32 	[%rd2+400], {%r334, %r334, %r334, %r334};
	st.local.v4.u32 	[%rd2+416], {%r334, %r334, %r334, %r334};
	st.local.v4.u32 	[%rd2+432], {%r334, %r334, %r334, %r334};
	st.local.v4.u32 	[%rd2+448], {%r334, %r334, %r334, %r334};
	st.local.v4.u32 	[%rd2+464], {%r334, %r334, %r334, %r334};
	st.local.v4.u32 	[%rd2+480], {%r334, %r334, %r334, %r334};
	st.local.v4.u32 	[%rd2+496], {%r334, %r334, %r334, %r334};
	st.local.v4.u32 	[%rd2+512], {%r334, %r334, %r334, %r334};
	st.local.v4.u32 	[%rd2+528], {%r334, %r334, %r334, %r334};
	st.local.v4.u32 	[%rd2+544], {%r334, %r334, %r334, %r334};
	st.local.v4.u32 	[%rd2+560], {%r334, %r334, %r334, %r334};
	st.local.v4.u32 	[%rd2+576], {%r334, %r334, %r334, %r334};
	st.local.v4.u32 	[%rd2+592], {%r334, %r334, %r334, %r334};
	st.local.v4.u32 	[%rd2+608], {%r334, %r334, %r334, %r334};
	st.local.v4.u32 	[%rd2+624], {%r334, %r334, %r334, %r334};
	st.local.v4.u32 	[%rd2+640], {%r334, %r334, %r334, %r334};
	st.local.v4.u32 	[%rd2+656], {%r334, %r334, %r334, %r334};
	st.local.v4.u32 	[%rd2+672], {%r334, %r334, %r334, %r334};
	st.local.v4.u32 	[%rd2+688], {%r334, %r334, %r334, %r334};
	st.local.v4.u32 	[%rd2+704], {%r334, %r334, %r334, %r334};
	st.local.v4.u32 	[%rd2+720], {%r334, %r334, %r334, %r334};
	st.local.v4.u32 	[%rd2+736], {%r334, %r334, %r334, %r334};
	st.local.v4.u32 	[%rd2+752], {%r334, %r334, %r334, %r334};
	st.local.v4.u32 	[%rd2+768], {%r334, %r334, %r334, %r334};
	st.local.v4.u32 	[%rd2+784], {%r334, %r334, %r334, %r334};
	st.local.v4.u32 	[%rd2+800], {%r334, %r334, %r334, %r334};
	st.local.v4.u32 	[%rd2+816], {%r334, %r334, %r334, %r334};
	st.local.v4.u32 	[%rd2+832], {%r334, %r334, %r334, %r334};
	st.local.v4.u32 	[%rd2+848], {%r334, %r334, %r334, %r334};
	st.local.v4.u32 	[%rd2+864], {%r334, %r334, %r334, %r334};
	st.local.v4.u32 	[%rd2+880], {%r334, %r334, %r334, %r334};
	st.local.v4.u32 	[%rd2+896], {%r334, %r334, %r334, %r334};
	st.local.v4.u32 	[%rd2+912], {%r334, %r334, %r334, %r334};
	st.local.v4.u32 	[%rd2+928], {%r334, %r334, %r334, %r334};
	st.local.v4.u32 	[%rd2+944], {%r334, %r334, %r334, %r334};
	st.local.v4.u32 	[%rd2+960], {%r334, %r334, %r334, %r334};
	st.local.v4.u32 	[%rd2+976], {%r334, %r334, %r334, %r334};
	st.local.v4.u32 	[%rd2+992], {%r334, %r334, %r334, %r334};
	st.local.v4.u32 	[%rd2+1008], {%r334, %r334, %r334, %r334};
	cvt.u64.u32 	%rd94, %r34;
	@%p9 bra 	$L__BB0_4;
	add.s32 	%r343, %r8, %r34;
	add.s32 	%r344, %r343, %r10;
	cvt.s64.s32 	%rd90, %r344;
	bra.uni 	$L__BB0_9;
$L__BB0_4:
	add.s32 	%r335, %r1, -1;
	and.b32  	%r336, %r3, %r335;
	setp.lt.s32 	%p10, %r336, 0;
	mov.u64 	%rd90, %rd89;
	@%p10 bra 	$L__BB0_9;
	setp.gt.s32 	%p11, %r1, 0;
	@%p11 bra 	$L__BB0_7;
	add.s32 	%r342, %r10, %r34;
	cvt.s64.s32 	%rd90, %r342;
	bra.uni 	$L__BB0_9;
$L__BB0_7:
	setp.gt.s32 	%p12, %r3, %r306;
	setp.eq.s32 	%p13, %r2, 0;
	add.s32 	%r338, %r1, -1;
	setp.le.s32 	%p14, %r338, %r305;
	or.pred  	%p15, %p13, %p12;
	add.s32 	%r339, %r673, -3;
	selp.b32 	%r340, %r676, %r339, %p13;
	cvt.s64.s32 	%rd45, %r340;
	or.pred  	%p16, %p15, %p14;
	selp.b64 	%rd90, %rd45, %rd7, %p15;
	@%p16 bra 	$L__BB0_9;
	add.s32 	%r341, %r9, %r34;
	cvt.s64.s32 	%rd90, %r341;
$L__BB0_9:
	add.s32 	%r345, %r10, 3;
	cvt.u64.u32 	%rd46, %r345;
	setp.gt.s32 	%p17, %r1, 0;
	add.s64 	%rd47, %rd1, %rd90;
	ld.global.u8 	%r346, [%rd47];
	mul.wide.u32 	%rd48, %r346, 4;
	add.s64 	%rd49, %rd2, %rd48;
	ld.local.u32 	%r347, [%rd49];
	add.s32 	%r348, %r347, 1;
	st.local.u32 	[%rd49], %r348;
	add.s32 	%r349, %r345, %r34;
	cvt.u64.u32 	%rd16, %r349;
	add.s64 	%rd17, %rd46, %rd89;
	mad.lo.s32 	%r35, %r6, 3, %r349;
	cvt.s64.s32 	%rd50, %r680;
	selp.b64 	%rd51, %rd50, %rd17, %p17;
	add.s64 	%rd52, %rd1, %rd51;
	ld.global.u8 	%r350, [%rd52];
	mul.wide.u32 	%rd53, %r350, 4;
	add.s64 	%rd54, %rd2, %rd53;
	ld.local.u32 	%r351, [%rd54];
	add.s32 	%r352, %r351, 1;
	st.local.u32 	[%rd54], %r352;
	add.s32 	%r353, %r2, 1;
	setp.lt.s32 	%p18, %r353, %r306;
	and.pred  	%p19, %p18, %p17;
	@%p19 bra 	$L__BB0_14;
	setp.lt.s32 	%p20, %r1, 1;
	add.s32 	%r354, %r2, 1;
	setp.lt.s32 	%p21, %r354, %r306;
	and.pred  	%p22, %p20, %p21;
	@%p22 bra 	$L__BB0_13;
	add.s32 	%r355, %r1, -1;
	setp.le.s32 	%p24, %r355, %r305;
	setp.ge.s32 	%p25, %r382, %r306;
	or.pred  	%p26, %p24, %p25;
	or.pred  	%p27, %p20, %p26;
	selp.b64 	%rd91, %rd8, %rd7, %p20;
	@%p27 bra 	$L__BB0_15;
	mov.u64 	%rd91, %rd5;
	bra.uni 	$L__BB0_15;
$L__BB0_13:
	cvt.u32.u64 	%r358, %rd16;
	add.s32 	%r359, %r358, 3;
	cvt.u64.u32 	%rd91, %r359;
	bra.uni 	$L__BB0_15;
$L__BB0_14:
	add.s32 	%r360, %r35, 3;
	cvt.s64.s32 	%rd91, %r360;
$L__BB0_15:
	add.s64 	%rd55, %rd1, %rd91;
	ld.global.u8 	%r361, [%rd55];
	mul.wide.u32 	%rd56, %r361, 4;
	add.s64 	%rd57, %rd2, %rd56;
	ld.local.u32 	%r362, [%rd57];
	add.s32 	%r363, %r362, 1;
	st.local.u32 	[%rd57], %r363;
	or.b32  	%r364, %r3, %r1;
	setp.gt.s32 	%p29, %r364, -1;
	and.pred  	%p30, %p2, %p29;
	@%p30 bra 	$L__BB0_20;
	and.b32  	%r365, %r3, %r1;
	setp.lt.s32 	%p31, %r365, 0;
	mov.u64 	%rd92, %rd94;
	@%p31 bra 	$L__BB0_21;
	setp.lt.s32 	%p32, %r1, 0;
	setp.le.s32 	%p33, %r2, %r306;
	and.pred  	%p34, %p32, %p33;
	mov.u64 	%rd92, %rd4;
	@%p34 bra 	$L__BB0_21;
	setp.lt.s32 	%p35, %r1, 0;
	setp.gt.s32 	%p36, %r3, %r306;
	setp.eq.s32 	%p37, %r2, 0;
	or.pred  	%p38, %p35, %p37;
	or.pred  	%p39, %p38, %p36;
	add.s32 	%r368, %r677, -3;
	selp.b32 	%r369, %r678, %r368, %p37;
	cvt.s64.s32 	%rd58, %r369;
	selp.b64 	%rd59, %rd8, %rd58, %p35;
	setp.le.s32 	%p40, %r1, %r305;
	setp.gt.s32 	%p41, %r2, %r306;
	or.pred  	%p42, %p40, %p41;
	or.pred  	%p43, %p39, %p42;
	selp.b64 	%rd92, %rd59, %rd7, %p39;
	@%p43 bra 	$L__BB0_21;
	add.s32 	%r370, %r9, %r34;
	cvt.s64.s32 	%rd92, %r370;
	bra.uni 	$L__BB0_21;
$L__BB0_20:
	mad.lo.s32 	%r371, %r4, 3, %r35;
	cvt.s64.s32 	%rd92, %r371;
$L__BB0_21:
	cvt.u32.u64 	%r372, %rd16;
	setp.gt.s32 	%p44, %r1, -1;
	add.s64 	%rd60, %rd1, %rd92;
	ld.global.u8 	%r373, [%rd60];
	mul.wide.u32 	%rd61, %r373, 4;
	add.s64 	%rd62, %rd2, %rd61;
	ld.local.u32 	%r374, [%rd62];
	add.s32 	%r375, %r374, 1;
	st.local.u32 	[%rd62], %r375;
	add.s32 	%r36, %r372, %r7;
	selp.b64 	%rd63, %rd6, %rd17, %p44;
	add.s64 	%rd64, %rd1, %rd63;
	ld.global.u8 	%r376, [%rd64];
	mul.wide.u32 	%rd65, %r376, 4;
	add.s64 	%rd66, %rd2, %rd65;
	ld.local.u32 	%r377, [%rd66];
	add.s32 	%r378, %r377, 1;
	st.local.u32 	[%rd66], %r378;
	add.s32 	%r379, %r2, 1;
	setp.lt.s32 	%p45, %r379, %r306;
	and.pred  	%p46, %p45, %p44;
	@%p46 bra 	$L__BB0_26;
	setp.lt.s32 	%p47, %r1, 0;
	add.s32 	%r380, %r2, 1;
	setp.lt.s32 	%p48, %r380, %r306;
	and.pred  	%p49, %p47, %p48;
	@%p49 bra 	$L__BB0_25;
	setp.le.s32 	%p51, %r1, %r305;
	setp.ge.s32 	%p52, %r382, %r306;
	or.pred  	%p53, %p51, %p52;
	or.pred  	%p54, %p47, %p53;
	selp.b64 	%rd93, %rd8, %rd7, %p47;
	@%p54 bra 	$L__BB0_27;
	mov.u64 	%rd93, %rd5;
	bra.uni 	$L__BB0_27;
$L__BB0_25:
	cvt.u32.u64 	%r383, %rd16;
	add.s32 	%r384, %r383, 3;
	cvt.u64.u32 	%rd93, %r384;
	bra.uni 	$L__BB0_27;
$L__BB0_26:
	add.s32 	%r385, %r36, 3;
	cvt.s64.s32 	%rd93, %r385;
$L__BB0_27:
	add.s64 	%rd67, %rd1, %rd93;
	ld.global.u8 	%r386, [%rd67];
	mul.wide.u32 	%rd68, %r386, 4;
	add.s64 	%rd69, %rd2, %rd68;
	ld.local.u32 	%r387, [%rd69];
	add.s32 	%r388, %r387, 1;
	st.local.u32 	[%rd69], %r388;
	@%p1 bra 	$L__BB0_31;
	add.s32 	%r389, %r1, 1;
	and.b32  	%r390, %r3, %r389;
	setp.lt.s32 	%p55, %r390, 0;
	@%p55 bra 	$L__BB0_32;
	setp.lt.s32 	%p56, %r1, -1;
	setp.le.s32 	%p57, %r2, %r306;
	and.pred  	%p58, %p56, %p57;
	mov.u64 	%rd94, %rd4;
	@%p58 bra 	$L__BB0_32;
	add.s32 	%r391, %r1, 1;
	setp.lt.s32 	%p60, %r391, %r305;
	setp.eq.s32 	%p61, %r2, 0;
	and.pred  	%p62, %p60, %p61;
	setp.gt.s32 	%p64, %r3, %r306;
	cvt.s64.s32 	%rd70, %r677;
	selp.b64 	%rd71, %rd70, %rd9, %p62;
	selp.b64 	%rd72, %rd8, %rd71, %p56;
	selp.b64 	%rd73, %rd72, %rd7, %p64;
	selp.b64 	%rd74, %rd73, %rd7, %p60;
	selp.b64 	%rd75, %rd72, %rd74, %p62;
	selp.b64 	%rd94, %rd72, %rd75, %p56;
	bra.uni 	$L__BB0_32;
$L__BB0_31:
	mad.lo.s32 	%r393, %r4, 3, %r36;
	cvt.s64.s32 	%rd94, %r393;
$L__BB0_32:
	cvt.s64.s32 	%rd95, %r681;
	add.s64 	%rd76, %rd1, %rd94;
	ld.global.u8 	%r394, [%rd76];
	mul.wide.u32 	%rd77, %r394, 4;
	add.s64 	%rd78, %rd2, %rd77;
	ld.local.u32 	%r395, [%rd78];
	add.s32 	%r396, %r395, 1;
	st.local.u32 	[%rd78], %r396;
	add.s32 	%r397, %r1, 1;
	setp.lt.s32 	%p65, %r397, %r305;
	setp.gt.s32 	%p66, %r1, -2;
	and.pred  	%p67, %p65, %p66;
	@%p67 bra 	$L__BB0_35;
	setp.lt.s32 	%p68, %r1, -1;
	mov.u64 	%rd95, %rd16;
	@%p68 bra 	$L__BB0_35;
	add.s32 	%r398, %r1, 1;
	setp.lt.s32 	%p69, %r398, %r305;
	setp.gt.s32 	%p70, %r2, %r306;
	selp.b64 	%rd79, %rd9, %rd7, %p70;
	selp.b64 	%rd95, %rd79, %rd7, %p69;
$L__BB0_35:
	cvt.s64.s32 	%rd96, %r684;
	add.s64 	%rd80, %rd1, %rd95;
	ld.global.u8 	%r399, [%rd80];
	mul.wide.u32 	%rd81, %r399, 4;
	add.s64 	%rd82, %rd2, %rd81;
	ld.local.u32 	%r400, [%rd82];
	add.s32 	%r401, %r400, 1;
	st.local.u32 	[%rd82], %r401;
	add.s32 	%r402, %r2, 1;
	setp.lt.s32 	%p71, %r402, %r306;
	add.s32 	%r403, %r1, 1;
	setp.lt.s32 	%p72, %r403, %r305;
	and.pred  	%p74, %p72, %p71;
	and.pred  	%p75, %p74, %p66;
	@%p75 bra 	$L__BB0_39;
	setp.lt.s32 	%p76, %r1, -1;
	add.s32 	%r404, %r2, 1;
	setp.lt.s32 	%p77, %r404, %r306;
	and.pred  	%p78, %p76, %p77;
	@%p78 bra 	$L__BB0_38;
	selp.b64 	%rd96, %rd8, %rd7, %p76;
	bra.uni 	$L__BB0_39;
$L__BB0_38:
	cvt.u32.u64 	%r405, %rd16;
	add.s32 	%r406, %r405, 3;
	cvt.u64.u32 	%rd96, %r406;
$L__BB0_39:
	add.s64 	%rd83, %rd1, %rd96;
	ld.global.u8 	%r407, [%rd83];
	mul.wide.u32 	%rd84, %r407, 4;
	add.s64 	%rd85, %rd2, %rd84;
	ld.local.u32 	%r408, [%rd85];
	add.s32 	%r409, %r408, 1;
	st.local.u32 	[%rd85], %r409;
	ld.local.u32 	%r37, [%rd2];
	setp.gt.s32 	%p80, %r37, 4;
	mov.b16 	%rs258, 0;
	@%p80 bra 	$L__BB0_295;
	ld.local.u32 	%r410, [%rd2+4];
	add.s32 	%r38, %r410, %r37;
	setp.gt.s32 	%p81, %r38, 4;
	mov.b16 	%rs258, 1;
	@%p81 bra 	$L__BB0_295;
	ld.local.u32 	%r411, [%rd2+8];
	add.s32 	%r39, %r411, %r38;
	setp.gt.s32 	%p82, %r39, 4;
	mov.b16 	%rs258, 2;
	@%p82 bra 	$L__BB0_295;
	ld.local.u32 	%r412, [%rd2+12];
	add.s32 	%r40, %r412, %r39;
	setp.gt.s32 	%p83, %r40, 4;
	mov.b16 	%rs258, 3;
	@%p83 bra 	$L__BB0_295;
	ld.local.u32 	%r413, [%rd2+16];
	add.s32 	%r41, %r413, %r40;
	setp.gt.s32 	%p84, %r41, 4;
	mov.b16 	%rs258, 4;
	@%p84 bra 	$L__BB0_295;
	ld.local.u32 	%r414, [%rd2+20];
	add.s32 	%r42, %r414, %r41;
	setp.gt.s32 	%p85, %r42, 4;
	mov.b16 	%rs258, 5;
	@%p85 bra 	$L__BB0_295;
	ld.local.u32 	%r415, [%rd2+24];
	add.s32 	%r43, %r415, %r42;
	setp.gt.s32 	%p86, %r43, 4;
	mov.b16 	%rs258, 6;
	@%p86 bra 	$L__BB0_295;
	ld.local.u32 	%r416, [%rd2+28];
	add.s32 	%r44, %r416, %r43;
	setp.gt.s32 	%p87, %r44, 4;
	mov.b16 	%rs258, 7;
	@%p87 bra 	$L__BB0_295;
	ld.local.u32 	%r417, [%rd2+32];
	add.s32 	%r45, %r417, %r44;
	setp.gt.s32 	%p88, %r45, 4;
	mov.b16 	%rs258, 8;
	@%p88 bra 	$L__BB0_295;
	ld.local.u32 	%r418, [%rd2+36];
	add.s32 	%r46, %r418, %r45;
	setp.gt.s32 	%p89, %r46, 4;
	mov.b16 	%rs258, 9;
	@%p89 bra 	$L__BB0_295;
	ld.local.u32 	%r419, [%rd2+40];
	add.s32 	%r47, %r419, %r46;
	setp.gt.s32 	%p90, %r47, 4;
	mov.b16 	%rs258, 10;
	@%p90 bra 	$L__BB0_295;
	ld.local.u32 	%r420, [%rd2+44];
	add.s32 	%r48, %r420, %r47;
	setp.gt.s32 	%p91, %r48, 4;
	mov.b16 	%rs258, 11;
	@%p91 bra 	$L__BB0_295;
	ld.local.u32 	%r421, [%rd2+48];
	add.s32 	%r49, %r421, %r48;
	setp.gt.s32 	%p92, %r49, 4;
	mov.b16 	%rs258, 12;
	@%p92 bra 	$L__BB0_295;
	ld.local.u32 	%r422, [%rd2+52];
	add.s32 	%r50, %r422, %r49;
	setp.gt.s32 	%p93, %r50, 4;
	mov.b16 	%rs258, 13;
	@%p93 bra 	$L__BB0_295;
	ld.local.u32 	%r423, [%rd2+56];
	add.s32 	%r51, %r423, %r50;
	setp.gt.s32 	%p94, %r51, 4;
	mov.b16 	%rs258, 14;
	@%p94 bra 	$L__BB0_295;
	ld.local.u32 	%r424, [%rd2+60];
	add.s32 	%r52, %r424, %r51;
	setp.gt.s32 	%p95, %r52, 4;
	mov.b16 	%rs258, 15;
	@%p95 bra 	$L__BB0_295;
	ld.local.u32 	%r425, [%rd2+64];
	add.s32 	%r53, %r425, %r52;
	setp.gt.s32 	%p96, %r53, 4;
	mov.b16 	%rs258, 16;
	@%p96 bra 	$L__BB0_295;
	ld.local.u32 	%r426, [%rd2+68];
	add.s32 	%r54, %r426, %r53;
	setp.gt.s32 	%p97, %r54, 4;
	mov.b16 	%rs258, 17;
	@%p97 bra 	$L__BB0_295;
	ld.local.u32 	%r427, [%rd2+72];
	add.s32 	%r55, %r427, %r54;
	setp.gt.s32 	%p98, %r55, 4;
	mov.b16 	%rs258, 18;
	@%p98 bra 	$L__BB0_295;
	ld.local.u32 	%r428, [%rd2+76];
	add.s32 	%r56, %r428, %r55;
	setp.gt.s32 	%p99, %r56, 4;
	mov.b16 	%rs258, 19;
	@%p99 bra 	$L__BB0_295;
	ld.local.u32 	%r429, [%rd2+80];
	add.s32 	%r57, %r429, %r56;
	setp.gt.s32 	%p100, %r57, 4;
	mov.b16 	%rs258, 20;
	@%p100 bra 	$L__BB0_295;
	ld.local.u32 	%r430, [%rd2+84];
	add.s32 	%r58, %r430, %r57;
	setp.gt.s32 	%p101, %r58, 4;
	mov.b16 	%rs258, 21;
	@%p101 bra 	$L__BB0_295;
	ld.local.u32 	%r431, [%rd2+88];
	add.s32 	%r59, %r431, %r58;
	setp.gt.s32 	%p102, %r59, 4;
	mov.b16 	%rs258, 22;
	@%p102 bra 	$L__BB0_295;
	ld.local.u32 	%r432, [%rd2+92];
	add.s32 	%r60, %r432, %r59;
	setp.gt.s32 	%p103, %r60, 4;
	mov.b16 	%rs258, 23;
	@%p103 bra 	$L__BB0_295;
	ld.local.u32 	%r433, [%rd2+96];
	add.s32 	%r61, %r433, %r60;
	setp.gt.s32 	%p104, %r61, 4;
	mov.b16 	%rs258, 24;
	@%p104 bra 	$L__BB0_295;
	ld.local.u32 	%r434, [%rd2+100];
	add.s32 	%r62, %r434, %r61;
	setp.gt.s32 	%p105, %r62, 4;
	mov.b16 	%rs258, 25;
	@%p105 bra 	$L__BB0_295;
	ld.local.u32 	%r435, [%rd2+104];
	add.s32 	%r63, %r435, %r62;
	setp.gt.s32 	%p106, %r63, 4;
	mov.b16 	%rs258, 26;
	@%p106 bra 	$L__BB0_295;
	ld.local.u32 	%r436, [%rd2+108];
	add.s32 	%r64, %r436, %r63;
	setp.gt.s32 	%p107, %r64, 4;
	mov.b16 	%rs258, 27;
	@%p107 bra 	$L__BB0_295;
	ld.local.u32 	%r437, [%rd2+112];
	add.s32 	%r65, %r437, %r64;
	setp.gt.s32 	%p108, %r65, 4;
	mov.b16 	%rs258, 28;
	@%p108 bra 	$L__BB0_295;
	ld.local.u32 	%r438, [%rd2+116];
	add.s32 	%r66, %r438, %r65;
	setp.gt.s32 	%p109, %r66, 4;
	mov.b16 	%rs258, 29;
	@%p109 bra 	$L__BB0_295;
	ld.local.u32 	%r439, [%rd2+120];
	add.s32 	%r67, %r439, %r66;
	setp.gt.s32 	%p110, %r67, 4;
	mov.b16 	%rs258, 30;
	@%p110 bra 	$L__BB0_295;
	ld.local.u32 	%r440, [%rd2+124];
	add.s32 	%r68, %r440, %r67;
	setp.gt.s32 	%p111, %r68, 4;
	mov.b16 	%rs258, 31;
	@%p111 bra 	$L__BB0_295;
	ld.local.u32 	%r441, [%rd2+128];
	add.s32 	%r69, %r441, %r68;
	setp.gt.s32 	%p112, %r69, 4;
	mov.b16 	%rs258, 32;
	@%p112 bra 	$L__BB0_295;
	ld.local.u32 	%r442, [%rd2+132];
	add.s32 	%r70, %r442, %r69;
	setp.gt.s32 	%p113, %r70, 4;
	mov.b16 	%rs258, 33;
	@%p113 bra 	$L__BB0_295;
	ld.local.u32 	%r443, [%rd2+136];
	add.s32 	%r71, %r443, %r70;
	setp.gt.s32 	%p114, %r71, 4;
	mov.b16 	%rs258, 34;
	@%p114 bra 	$L__BB0_295;
	ld.local.u32 	%r444, [%rd2+140];
	add.s32 	%r72, %r444, %r71;
	setp.gt.s32 	%p115, %r72, 4;
	mov.b16 	%rs258, 35;
	@%p115 bra 	$L__BB0_295;
	ld.local.u32 	%r445, [%rd2+144];
	add.s32 	%r73, %r445, %r72;
	setp.gt.s32 	%p116, %r73, 4;
	mov.b16 	%rs258, 36;
	@%p116 bra 	$L__BB0_295;
	ld.local.u32 	%r446, [%rd2+148];
	add.s32 	%r74, %r446, %r73;
	setp.gt.s32 	%p117, %r74, 4;
	mov.b16 	%rs258, 37;
	@%p117 bra 	$L__BB0_295;
	ld.local.u32 	%r447, [%rd2+152];
	add.s32 	%r75, %r447, %r74;
	setp.gt.s32 	%p118, %r75, 4;
	mov.b16 	%rs258, 38;
	@%p118 bra 	$L__BB0_295;
	ld.local.u32 	%r448, [%rd2+156];
	add.s32 	%r76, %r448, %r75;
	setp.gt.s32 	%p119, %r76, 4;
	mov.b16 	%rs258, 39;
	@%p119 bra 	$L__BB0_295;
	ld.local.u32 	%r449, [%rd2+160];
	add.s32 	%r77, %r449, %r76;
	setp.gt.s32 	%p120, %r77, 4;
	mov.b16 	%rs258, 40;
	@%p120 bra 	$L__BB0_295;
	ld.local.u32 	%r450, [%rd2+164];
	add.s32 	%r78, %r450, %r77;
	setp.gt.s32 	%p121, %r78, 4;
	mov.b16 	%rs258, 41;
	@%p121 bra 	$L__BB0_295;
	ld.local.u32 	%r451, [%rd2+168];
	add.s32 	%r79, %r451, %r78;
	setp.gt.s32 	%p122, %r79, 4;
	mov.b16 	%rs258, 42;
	@%p122 bra 	$L__BB0_295;
	ld.local.u32 	%r452, [%rd2+172];
	add.s32 	%r80, %r452, %r79;
	setp.gt.s32 	%p123, %r80, 4;
	mov.b16 	%rs258, 43;
	@%p123 bra 	$L__BB0_295;
	ld.local.u32 	%r453, [%rd2+176];
	add.s32 	%r81, %r453, %r80;
	setp.gt.s32 	%p124, %r81, 4;
	mov.b16 	%rs258, 44;
	@%p124 bra 	$L__BB0_295;
	ld.local.u32 	%r454, [%rd2+180];
	add.s32 	%r82, %r454, %r81;
	setp.gt.s32 	%p125, %r82, 4;
	mov.b16 	%rs258, 45;
	@%p125 bra 	$L__BB0_295;
	ld.local.u32 	%r455, [%rd2+184];
	add.s32 	%r83, %r455, %r82;
	setp.gt.s32 	%p126, %r83, 4;
	mov.b16 	%rs258, 46;
	@%p126 bra 	$L__BB0_295;
	ld.local.u32 	%r456, [%rd2+188];
	add.s32 	%r84, %r456, %r83;
	setp.gt.s32 	%p127, %r84, 4;
	mov.b16 	%rs258, 47;
	@%p127 bra 	$L__BB0_295;
	ld.local.u32 	%r457, [%rd2+192];
	add.s32 	%r85, %r457, %r84;
	setp.gt.s32 	%p128, %r85, 4;
	mov.b16 	%rs258, 48;
	@%p128 bra 	$L__BB0_295;
	ld.local.u32 	%r458, [%rd2+196];
	add.s32 	%r86, %r458, %r85;
	setp.gt.s32 	%p129, %r86, 4;
	mov.b16 	%rs258, 49;
	@%p129 bra 	$L__BB0_295;
	ld.local.u32 	%r459, [%rd2+200];
	add.s32 	%r87, %r459, %r86;
	setp.gt.s32 	%p130, %r87, 4;
	mov.b16 	%rs258, 50;
	@%p130 bra 	$L__BB0_295;
	ld.local.u32 	%r460, [%rd2+204];
	add.s32 	%r88, %r460, %r87;
	setp.gt.s32 	%p131, %r88, 4;
	mov.b16 	%rs258, 51;
	@%p131 bra 	$L__BB0_295;
	ld.local.u32 	%r461, [%rd2+208];
	add.s32 	%r89, %r461, %r88;
	setp.gt.s32 	%p132, %r89, 4;
	mov.b16 	%rs258, 52;
	@%p132 bra 	$L__BB0_295;
	ld.local.u32 	%r462, [%rd2+212];
	add.s32 	%r90, %r462, %r89;
	setp.gt.s32 	%p133, %r90, 4;
	mov.b16 	%rs258, 53;
	@%p133 bra 	$L__BB0_295;
	ld.local.u32 	%r463, [%rd2+216];
	add.s32 	%r91, %r463, %r90;
	setp.gt.s32 	%p134, %r91, 4;
	mov.b16 	%rs258, 54;
	@%p134 bra 	$L__BB0_295;
	ld.local.u32 	%r464, [%rd2+220];
	add.s32 	%r92, %r464, %r91;
	setp.gt.s32 	%p135, %r92, 4;
	mov.b16 	%rs258, 55;
	@%p135 bra 	$L__BB0_295;
	ld.local.u32 	%r465, [%rd2+224];
	add.s32 	%r93, %r465, %r92;
	setp.gt.s32 	%p136, %r93, 4;
	mov.b16 	%rs258, 56;
	@%p136 bra 	$L__BB0_295;
	ld.local.u32 	%r466, [%rd2+228];
	add.s32 	%r94, %r466, %r93;
	setp.gt.s32 	%p137, %r94, 4;
	mov.b16 	%rs258, 57;
	@%p137 bra 	$L__BB0_295;
	ld.local.u32 	%r467, [%rd2+232];
	add.s32 	%r95, %r467, %r94;
	setp.gt.s32 	%p138, %r95, 4;
	mov.b16 	%rs258, 58;
	@%p138 bra 	$L__BB0_295;
	ld.local.u32 	%r468, [%rd2+236];
	add.s32 	%r96, %r468, %r95;
	setp.gt.s32 	%p139, %r96, 4;
	mov.b16 	%rs258, 59;
	@%p139 bra 	$L__BB0_295;
	ld.local.u32 	%r469, [%rd2+240];
	add.s32 	%r97, %r469, %r96;
	setp.gt.s32 	%p140, %r97, 4;
	mov.b16 	%rs258, 60;
	@%p140 bra 	$L__BB0_295;
	ld.local.u32 	%r470, [%rd2+244];
	add.s32 	%r98, %r470, %r97;
	setp.gt.s32 	%p141, %r98, 4;
	mov.b16 	%rs258, 61;
	@%p141 bra 	$L__BB0_295;
	ld.local.u32 	%r471, [%rd2+248];
	add.s32 	%r99, %r471, %r98;
	setp.gt.s32 	%p142, %r99, 4;
	mov.b16 	%rs258, 62;
	@%p142 bra 	$L__BB0_295;
	ld.local.u32 	%r472, [%rd2+252];
	add.s32 	%r100, %r472, %r99;
	setp.gt.s32 	%p143, %r100, 4;
	mov.b16 	%rs258, 63;
	@%p143 bra 	$L__BB0_295;
	ld.local.u32 	%r473, [%rd2+256];
	add.s32 	%r101, %r473, %r100;
	setp.gt.s32 	%p144, %r101, 4;
	mov.b16 	%rs258, 64;
	@%p144 bra 	$L__BB0_295;
	ld.local.u32 	%r474, [%rd2+260];
	add.s32 	%r102, %r474, %r101;
	setp.gt.s32 	%p145, %r102, 4;
	mov.b16 	%rs258, 65;
	@%p145 bra 	$L__BB0_295;
	ld.local.u32 	%r475, [%rd2+264];
	add.s32 	%r103, %r475, %r102;
	setp.gt.s32 	%p146, %r103, 4;
	mov.b16 	%rs258, 66;
	@%p146 bra 	$L__BB0_295;
	ld.local.u32 	%r476, [%rd2+268];
	add.s32 	%r104, %r476, %r103;
	setp.gt.s32 	%p147, %r104, 4;
	mov.b16 	%rs258, 67;
	@%p147 bra 	$L__BB0_295;
	ld.local.u32 	%r477, [%rd2+272];
	add.s32 	%r105, %r477, %r104;
	setp.gt.s32 	%p148, %r105, 4;
	mov.b16 	%rs258, 68;
	@%p148 bra 	$L__BB0_295;
	ld.local.u32 	%r478, [%rd2+276];
	add.s32 	%r106, %r478, %r105;
	setp.gt.s32 	%p149, %r106, 4;
	mov.b16 	%rs258, 69;
	@%p149 bra 	$L__BB0_295;
	ld.local.u32 	%r479, [%rd2+280];
	add.s32 	%r107, %r479, %r106;
	setp.gt.s32 	%p150, %r107, 4;
	mov.b16 	%rs258, 70;
	@%p150 bra 	$L__BB0_295;
	ld.local.u32 	%r480, [%rd2+284];
	add.s32 	%r108, %r480, %r107;
	setp.gt.s32 	%p151, %r108, 4;
	mov.b16 	%rs258, 71;
	@%p151 bra 	$L__BB0_295;
	ld.local.u32 	%r481, [%rd2+288];
	add.s32 	%r109, %r481, %r108;
	setp.gt.s32 	%p152, %r109, 4;
	mov.b16 	%rs258, 72;
	@%p152 bra 	$L__BB0_295;
	ld.local.u32 	%r482, [%rd2+292];
	add.s32 	%r110, %r482, %r109;
	setp.gt.s32 	%p153, %r110, 4;
	mov.b16 	%rs258, 73;
	@%p153 bra 	$L__BB0_295;
	ld.local.u32 	%r483, [%rd2+296];
	add.s32 	%r111, %r483, %r110;
	setp.gt.s32 	%p154, %r111, 4;
	mov.b16 	%rs258, 74;
	@%p154 bra 	$L__BB0_295;
	ld.local.u32 	%r484, [%rd2+300];
	add.s32 	%r112, %r484, %r111;
	setp.gt.s32 	%p155, %r112, 4;
	mov.b16 	%rs258, 75;
	@%p155 bra 	$L__BB0_295;
	ld.local.u32 	%r485, [%rd2+304];
	add.s32 	%r113, %r485, %r112;
	setp.gt.s32 	%p156, %r113, 4;
	mov.b16 	%rs258, 76;
	@%p156 bra 	$L__BB0_295;
	ld.local.u32 	%r486, [%rd2+308];
	add.s32 	%r114, %r486, %r113;
	setp.gt.s32 	%p157, %r114, 4;
	mov.b16 	%rs258, 77;
	@%p157 bra 	$L__BB0_295;
	ld.local.u32 	%r487, [%rd2+312];
	add.s32 	%r115, %r487, %r114;
	setp.gt.s32 	%p158, %r115, 4;
	mov.b16 	%rs258, 78;
	@%p158 bra 	$L__BB0_295;
	ld.local.u32 	%r488, [%rd2+316];
	add.s32 	%r116, %r488, %r115;
	setp.gt.s32 	%p159, %r116, 4;
	mov.b16 	%rs258, 79;
	@%p159 bra 	$L__BB0_295;
	ld.local.u32 	%r489, [%rd2+320];
	add.s32 	%r117, %r489, %r116;
	setp.gt.s32 	%p160, %r117, 4;
	mov.b16 	%rs258, 80;
	@%p160 bra 	$L__BB0_295;
	ld.local.u32 	%r490, [%rd2+324];
	add.s32 	%r118, %r490, %r117;
	setp.gt.s32 	%p161, %r118, 4;
	mov.b16 	%rs258, 81;
	@%p161 bra 	$L__BB0_295;
	ld.local.u32 	%r491, [%rd2+328];
	add.s32 	%r119, %r491, %r118;
	setp.gt.s32 	%p162, %r119, 4;
	mov.b16 	%rs258, 82;
	@%p162 bra 	$L__BB0_295;
	ld.local.u32 	%r492, [%rd2+332];
	add.s32 	%r120, %r492, %r119;
	setp.gt.s32 	%p163, %r120, 4;
	mov.b16 	%rs258, 83;
	@%p163 bra 	$L__BB0_295;
	ld.local.u32 	%r493, [%rd2+336];
	add.s32 	%r121, %r493, %r120;
	setp.gt.s32 	%p164, %r121, 4;
	mov.b16 	%rs258, 84;
	@%p164 bra 	$L__BB0_295;
	ld.local.u32 	%r494, [%rd2+340];
	add.s32 	%r122, %r494, %r121;
	setp.gt.s32 	%p165, %r122, 4;
	mov.b16 	%rs258, 85;
	@%p165 bra 	$L__BB0_295;
	ld.local.u32 	%r495, [%rd2+344];
	add.s32 	%r123, %r495, %r122;
	setp.gt.s32 	%p166, %r123, 4;
	mov.b16 	%rs258, 86;
	@%p166 bra 	$L__BB0_295;
	ld.local.u32 	%r496, [%rd2+348];
	add.s32 	%r124, %r496, %r123;
	setp.gt.s32 	%p167, %r124, 4;
	mov.b16 	%rs258, 87;
	@%p167 bra 	$L__BB0_295;
	ld.local.u32 	%r497, [%rd2+352];
	add.s32 	%r125, %r497, %r124;
	setp.gt.s32 	%p168, %r125, 4;
	mov.b16 	%rs258, 88;
	@%p168 bra 	$L__BB0_295;
	ld.local.u32 	%r498, [%rd2+356];
	add.s32 	%r126, %r498, %r125;
	setp.gt.s32 	%p169, %r126, 4;
	mov.b16 	%rs258, 89;
	@%p169 bra 	$L__BB0_295;
	ld.local.u32 	%r499, [%rd2+360];
	add.s32 	%r127, %r499, %r126;
	setp.gt.s32 	%p170, %r127, 4;
	mov.b16 	%rs258, 90;
	@%p170 bra 	$L__BB0_295;
	ld.local.u32 	%r500, [%rd2+364];
	add.s32 	%r128, %r500, %r127;
	setp.gt.s32 	%p171, %r128, 4;
	mov.b16 	%rs258, 91;
	@%p171 bra 	$L__BB0_295;
	ld.local.u32 	%r501, [%rd2+368];
	add.s32 	%r129, %r501, %r128;
	setp.gt.s32 	%p172, %r129, 4;
	mov.b16 	%rs258, 92;
	@%p172 bra 	$L__BB0_295;
	ld.local.u32 	%r502, [%rd2+372];
	add.s32 	%r130, %r502, %r129;
	setp.gt.s32 	%p173, %r130, 4;
	mov.b16 	%rs258, 93;
	@%p173 bra 	$L__BB0_295;
	ld.local.u32 	%r503, [%rd2+376];
	add.s32 	%r131, %r503, %r130;
	setp.gt.s32 	%p174, %r131, 4;
	mov.b16 	%rs258, 94;
	@%p174 bra 	$L__BB0_295;
	ld.local.u32 	%r504, [%rd2+380];
	add.s32 	%r132, %r504, %r131;
	setp.gt.s32 	%p175, %r132, 4;
	mov.b16 	%rs258, 95;
	@%p175 bra 	$L__BB0_295;
	ld.local.u32 	%r505, [%rd2+384];
	add.s32 	%r133, %r505, %r132;
	setp.gt.s32 	%p176, %r133, 4;
	mov.b16 	%rs258, 96;
	@%p176 bra 	$L__BB0_295;
	ld.local.u32 	%r506, [%rd2+388];
	add.s32 	%r134, %r506, %r133;
	setp.gt.s32 	%p177, %r134, 4;
	mov.b16 	%rs258, 97;
	@%p177 bra 	$L__BB0_295;
	ld.local.u32 	%r507, [%rd2+392];
	add.s32 	%r135, %r507, %r134;
	setp.gt.s32 	%p178, %r135, 4;
	mov.b16 	%rs258, 98;
	@%p178 bra 	$L__BB0_295;
	ld.local.u32 	%r508, [%rd2+396];
	add.s32 	%r136, %r508, %r135;
	setp.gt.s32 	%p179, %r136, 4;
	mov.b16 	%rs258, 99;
	@%p179 bra 	$L__BB0_295;
	ld.local.u32 	%r509, [%rd2+400];
	add.s32 	%r137, %r509, %r136;
	setp.gt.s32 	%p180, %r137, 4;
	mov.b16 	%rs258, 100;
	@%p180 bra 	$L__BB0_295;
	ld.local.u32 	%r510, [%rd2+404];
	add.s32 	%r138, %r510, %r137;
	setp.gt.s32 	%p181, %r138, 4;
	mov.b16 	%rs258, 101;
	@%p181 bra 	$L__BB0_295;
	ld.local.u32 	%r511, [%rd2+408];
	add.s32 	%r139, %r511, %r138;
	setp.gt.s32 	%p182, %r139, 4;
	mov.b16 	%rs258, 102;
	@%p182 bra 	$L__BB0_295;
	ld.local.u32 	%r512, [%rd2+412];
	add.s32 	%r140, %r512, %r139;
	setp.gt.s32 	%p183, %r140, 4;
	mov.b16 	%rs258, 103;
	@%p183 bra 	$L__BB0_295;
	ld.local.u32 	%r513, [%rd2+416];
	add.s32 	%r141, %r513, %r140;
	setp.gt.s32 	%p184, %r141, 4;
	mov.b16 	%rs258, 104;
	@%p184 bra 	$L__BB0_295;
	ld.local.u32 	%r514, [%rd2+420];
	add.s32 	%r142, %r514, %r141;
	setp.gt.s32 	%p185, %r142, 4;
	mov.b16 	%rs258, 105;
	@%p185 bra 	$L__BB0_295;
	ld.local.u32 	%r515, [%rd2+424];
	add.s32 	%r143, %r515, %r142;
	setp.gt.s32 	%p186, %r143, 4;
	mov.b16 	%rs258, 106;
	@%p186 bra 	$L__BB0_295;
	ld.local.u32 	%r516, [%rd2+428];
	add.s32 	%r144, %r516, %r143;
	setp.gt.s32 	%p187, %r144, 4;
	mov.b16 	%rs258, 107;
	@%p187 bra 	$L__BB0_295;
	ld.local.u32 	%r517, [%rd2+432];
	add.s32 	%r145, %r517, %r144;
	setp.gt.s32 	%p188, %r145, 4;
	mov.b16 	%rs258, 108;
	@%p188 bra 	$L__BB0_295;
	ld.local.u32 	%r518, [%rd2+436];
	add.s32 	%r146, %r518, %r145;
	setp.gt.s32 	%p189, %r146, 4;
	mov.b16 	%rs258, 109;
	@%p189 bra 	$L__BB0_295;
	ld.local.u32 	%r519, [%rd2+440];
	add.s32 	%r147, %r519, %r146;
	setp.gt.s32 	%p190, %r147, 4;
	mov.b16 	%rs258, 110;
	@%p190 bra 	$L__BB0_295;
	ld.local.u32 	%r520, [%rd2+444];
	add.s32 	%r148, %r520, %r147;
	setp.gt.s32 	%p191, %r148, 4;
	mov.b16 	%rs258, 111;
	@%p191 bra 	$L__BB0_295;
	ld.local.u32 	%r521, [%rd2+448];
	add.s32 	%r149, %r521, %r148;
	setp.gt.s32 	%p192, %r149, 4;
	mov.b16 	%rs258, 112;
	@%p192 bra 	$L__BB0_295;
	ld.local.u32 	%r522, [%rd2+452];
	add.s32 	%r150, %r522, %r149;
	setp.gt.s32 	%p193, %r150, 4;
	mov.b16 	%rs258, 113;
	@%p193 bra 	$L__BB0_295;
	ld.local.u32 	%r523, [%rd2+456];
	add.s32 	%r151, %r523, %r150;
	setp.gt.s32 	%p194, %r151, 4;
	mov.b16 	%rs258, 114;
	@%p194 bra 	$L__BB0_295;
	ld.local.u32 	%r524, [%rd2+460];
	add.s32 	%r152, %r524, %r151;
	setp.gt.s32 	%p195, %r152, 4;
	mov.b16 	%rs258, 115;
	@%p195 bra 	$L__BB0_295;
	ld.local.u32 	%r525, [%rd2+464];
	add.s32 	%r153, %r525, %r152;
	setp.gt.s32 	%p196, %r153, 4;
	mov.b16 	%rs258, 116;
	@%p196 bra 	$L__BB0_295;
	ld.local.u32 	%r526, [%rd2+468];
	add.s32 	%r154, %r526, %r153;
	setp.gt.s32 	%p197, %r154, 4;
	mov.b16 	%rs258, 117;
	@%p197 bra 	$L__BB0_295;
	ld.local.u32 	%r527, [%rd2+472];
	add.s32 	%r155, %r527, %r154;
	setp.gt.s32 	%p198, %r155, 4;
	mov.b16 	%rs258, 118;
	@%p198 bra 	$L__BB0_295;
	ld.local.u32 	%r528, [%rd2+476];
	add.s32 	%r156, %r528, %r155;
	setp.gt.s32 	%p199, %r156, 4;
	mov.b16 	%rs258, 119;
	@%p199 bra 	$L__BB0_295;
	ld.local.u32 	%r529, [%rd2+480];
	add.s32 	%r157, %r529, %r156;
	setp.gt.s32 	%p200, %r157, 4;
	mov.b16 	%rs258, 120;
	@%p200 bra 	$L__BB0_295;
	ld.local.u32 	%r530, [%rd2+484];
	add.s32 	%r158, %r530, %r157;
	setp.gt.s32 	%p201, %r158, 4;
	mov.b16 	%rs258, 121;
	@%p201 bra 	$L__BB0_295;
	ld.local.u32 	%r531, [%rd2+488];
	add.s32 	%r159, %r531, %r158;
	setp.gt.s32 	%p202, %r159, 4;
	mov.b16 	%rs258, 122;
	@%p202 bra 	$L__BB0_295;
	ld.local.u32 	%r532, [%rd2+492];
	add.s32 	%r160, %r532, %r159;
	setp.gt.s32 	%p203, %r160, 4;
	mov.b16 	%rs258, 123;
	@%p203 bra 	$L__BB0_295;
	ld.local.u32 	%r533, [%rd2+496];
	add.s32 	%r161, %r533, %r160;
	setp.gt.s32 	%p204, %r161, 4;
	mov.b16 	%rs258, 124;
	@%p204 bra 	$L__BB0_295;
	ld.local.u32 	%r534, [%rd2+500];
	add.s32 	%r162, %r534, %r161;
	setp.gt.s32 	%p205, %r162, 4;
	mov.b16 	%rs258, 125;
	@%p205 bra 	$L__BB0_295;
	ld.local.u32 	%r535, [%rd2+504];
	add.s32 	%r163, %r535, %r162;
	setp.gt.s32 	%p206, %r163, 4;
	mov.b16 	%rs258, 126;
	@%p206 bra 	$L__BB0_295;
	ld.local.u32 	%r536, [%rd2+508];
	add.s32 	%r164, %r536, %r163;
	setp.gt.s32 	%p207, %r164, 4;
	mov.b16 	%rs258, 127;
	@%p207 bra 	$L__BB0_295;
	ld.local.u32 	%r537, [%rd2+512];
	add.s32 	%r165, %r537, %r164;
	setp.gt.s32 	%p208, %r165, 4;
	mov.b16 	%rs258, 128;
	@%p208 bra 	$L__BB0_295;
	ld.local.u32 	%r538, [%rd2+516];
	add.s32 	%r166, %r538, %r165;
	setp.gt.s32 	%p209, %r166, 4;
	mov.b16 	%rs258, 129;
	@%p209 bra 	$L__BB0_295;
	ld.local.u32 	%r539, [%rd2+520];
	add.s32 	%r167, %r539, %r166;
	setp.gt.s32 	%p210, %r167, 4;
	mov.b16 	%rs258, 130;
	@%p210 bra 	$L__BB0_295;
	ld.local.u32 	%r540, [%rd2+524];
	add.s32 	%r168, %r540, %r167;
	setp.gt.s32 	%p211, %r168, 4;
	mov.b16 	%rs258, 131;
	@%p211 bra 	$L__BB0_295;
	ld.local.u32 	%r541, [%rd2+528];
	add.s32 	%r169, %r541, %r168;
	setp.gt.s32 	%p212, %r169, 4;
	mov.b16 	%rs258, 132;
	@%p212 bra 	$L__BB0_295;
	ld.local.u32 	%r542, [%rd2+532];
	add.s32 	%r170, %r542, %r169;
	setp.gt.s32 	%p213, %r170, 4;
	mov.b16 	%rs258, 133;
	@%p213 bra 	$L__BB0_295;
	ld.local.u32 	%r543, [%rd2+536];
	add.s32 	%r171, %r543, %r170;
	setp.gt.s32 	%p214, %r171, 4;
	mov.b16 	%rs258, 134;
	@%p214 bra 	$L__BB0_295;
	ld.local.u32 	%r544, [%rd2+540];
	add.s32 	%r172, %r544, %r171;
	setp.gt.s32 	%p215, %r172, 4;
	mov.b16 	%rs258, 135;
	@%p215 bra 	$L__BB0_295;
	ld.local.u32 	%r545, [%rd2+544];
	add.s32 	%r173, %r545, %r172;
	setp.gt.s32 	%p216, %r173, 4;
	mov.b16 	%rs258, 136;
	@%p216 bra 	$L__BB0_295;
	ld.local.u32 	%r546, [%rd2+548];
	add.s32 	%r174, %r546, %r173;
	setp.gt.s32 	%p217, %r174, 4;
	mov.b16 	%rs258, 137;
	@%p217 bra 	$L__BB0_295;
	ld.local.u32 	%r547, [%rd2+552];
	add.s32 	%r175, %r547, %r174;
	setp.gt.s32 	%p218, %r175, 4;
	mov.b16 	%rs258, 138;
	@%p218 bra 	$L__BB0_295;
	ld.local.u32 	%r548, [%rd2+556];
	add.s32 	%r176, %r548, %r175;
	setp.gt.s32 	%p219, %r176, 4;
	mov.b16 	%rs258, 139;
	@%p219 bra 	$L__BB0_295;
	ld.local.u32 	%r549, [%rd2+560];
	add.s32 	%r177, %r549, %r176;
	setp.gt.s32 	%p220, %r177, 4;
	mov.b16 	%rs258, 140;
	@%p220 bra 	$L__BB0_295;
	ld.local.u32 	%r550, [%rd2+564];
	add.s32 	%r178, %r550, %r177;
	setp.gt.s32 	%p221, %r178, 4;
	mov.b16 	%rs258, 141;
	@%p221 bra 	$L__BB0_295;
	ld.local.u32 	%r551, [%rd2+568];
	add.s32 	%r179, %r551, %r178;
	setp.gt.s32 	%p222, %r179, 4;
	mov.b16 	%rs258, 142;
	@%p222 bra 	$L__BB0_295;
	ld.local.u32 	%r552, [%rd2+572];
	add.s32 	%r180, %r552, %r179;
	setp.gt.s32 	%p223, %r180, 4;
	mov.b16 	%rs258, 143;
	@%p223 bra 	$L__BB0_295;
	ld.local.u32 	%r553, [%rd2+576];
	add.s32 	%r181, %r553, %r180;
	setp.gt.s32 	%p224, %r181, 4;
	mov.b16 	%rs258, 144;
	@%p224 bra 	$L__BB0_295;
	ld.local.u32 	%r554, [%rd2+580];
	add.s32 	%r182, %r554, %r181;
	setp.gt.s32 	%p225, %r182, 4;
	mov.b16 	%rs258, 145;
	@%p225 bra 	$L__BB0_295;
	ld.local.u32 	%r555, [%rd2+584];
	add.s32 	%r183, %r555, %r182;
	setp.gt.s32 	%p226, %r183, 4;
	mov.b16 	%rs258, 146;
	@%p226 bra 	$L__BB0_295;
	ld.local.u32 	%r556, [%rd2+588];
	add.s32 	%r184, %r556, %r183;
	setp.gt.s32 	%p227, %r184, 4;
	mov.b16 	%rs258, 147;
	@%p227 bra 	$L__BB0_295;
	ld.local.u32 	%r557, [%rd2+592];
	add.s32 	%r185, %r557, %r184;
	setp.gt.s32 	%p228, %r185, 4;
	mov.b16 	%rs258, 148;
	@%p228 bra 	$L__BB0_295;
	ld.local.u32 	%r558, [%rd2+596];
	add.s32 	%r186, %r558, %r185;
	setp.gt.s32 	%p229, %r186, 4;
	mov.b16 	%rs258, 149;
	@%p229 bra 	$L__BB0_295;
	ld.local.u32 	%r559, [%rd2+600];
	add.s32 	%r187, %r559, %r186;
	setp.gt.s32 	%p230, %r187, 4;
	mov.b16 	%rs258, 150;
	@%p230 bra 	$L__BB0_295;
	ld.local.u32 	%r560, [%rd2+604];
	add.s32 	%r188, %r560, %r187;
	setp.gt.s32 	%p231, %r188, 4;
	mov.b16 	%rs258, 151;
	@%p231 bra 	$L__BB0_295;
	ld.local.u32 	%r561, [%rd2+608];
	add.s32 	%r189, %r561, %r188;
	setp.gt.s32 	%p232, %r189, 4;
	mov.b16 	%rs258, 152;
	@%p232 bra 	$L__BB0_295;
	ld.local.u32 	%r562, [%rd2+612];
	add.s32 	%r190, %r562, %r189;
	setp.gt.s32 	%p233, %r190, 4;
	mov.b16 	%rs258, 153;
	@%p233 bra 	$L__BB0_295;
	ld.local.u32 	%r563, [%rd2+616];
	add.s32 	%r191, %r563, %r190;
	setp.gt.s32 	%p234, %r191, 4;
	mov.b16 	%rs258, 154;
	@%p234 bra 	$L__BB0_295;
	ld.local.u32 	%r564, [%rd2+620];
	add.s32 	%r192, %r564, %r191;
	setp.gt.s32 	%p235, %r192, 4;
	mov.b16 	%rs258, 155;
	@%p235 bra 	$L__BB0_295;
	ld.local.u32 	%r565, [%rd2+624];
	add.s32 	%r193, %r565, %r192;
	setp.gt.s32 	%p236, %r193, 4;
	mov.b16 	%rs258, 156;
	@%p236 bra 	$L__BB0_295;
	ld.local.u32 	%r566, [%rd2+628];
	add.s32 	%r194, %r566, %r193;
	setp.gt.s32 	%p237, %r194, 4;
	mov.b16 	%rs258, 157;
	@%p237 bra 	$L__BB0_295;
	ld.local.u32 	%r567, [%rd2+632];
	add.s32 	%r195, %r567, %r194;
	setp.gt.s32 	%p238, %r195, 4;
	mov.b16 	%rs258, 158;
	@%p238 bra 	$L__BB0_295;
	ld.local.u32 	%r568, [%rd2+636];
	add.s32 	%r196, %r568, %r195;
	setp.gt.s32 	%p239, %r196, 4;
	mov.b16 	%rs258, 159;
	@%p239 bra 	$L__BB0_295;
	ld.local.u32 	%r569, [%rd2+640];
	add.s32 	%r197, %r569, %r196;
	setp.gt.s32 	%p240, %r197, 4;
	mov.b16 	%rs258, 160;
	@%p240 bra 	$L__BB0_295;
	ld.local.u32 	%r570, [%rd2+644];
	add.s32 	%r198, %r570, %r197;
	setp.gt.s32 	%p241, %r198, 4;
	mov.b16 	%rs258, 161;
	@%p241 bra 	$L__BB0_295;
	ld.local.u32 	%r571, [%rd2+648];
	add.s32 	%r199, %r571, %r198;
	setp.gt.s32 	%p242, %r199, 4;
	mov.b16 	%rs258, 162;
	@%p242 bra 	$L__BB0_295;
	ld.local.u32 	%r572, [%rd2+652];
	add.s32 	%r200, %r572, %r199;
	setp.gt.s32 	%p243, %r200, 4;
	mov.b16 	%rs258, 163;
	@%p243 bra 	$L__BB0_295;
	ld.local.u32 	%r573, [%rd2+656];
	add.s32 	%r201, %r573, %r200;
	setp.gt.s32 	%p244, %r201, 4;
	mov.b16 	%rs258, 164;
	@%p244 bra 	$L__BB0_295;
	ld.local.u32 	%r574, [%rd2+660];
	add.s32 	%r202, %r574, %r201;
	setp.gt.s32 	%p245, %r202, 4;
	mov.b16 	%rs258, 165;
	@%p245 bra 	$L__BB0_295;
	ld.local.u32 	%r575, [%rd2+664];
	add.s32 	%r203, %r575, %r202;
	setp.gt.s32 	%p246, %r203, 4;
	mov.b16 	%rs258, 166;
	@%p246 bra 	$L__BB0_295;
	ld.local.u32 	%r576, [%rd2+668];
	add.s32 	%r204, %r576, %r203;
	setp.gt.s32 	%p247, %r204, 4;
	mov.b16 	%rs258, 167;
	@%p247 bra 	$L__BB0_295;
	ld.local.u32 	%r577, [%rd2+672];
	add.s32 	%r205, %r577, %r204;
	setp.gt.s32 	%p248, %r205, 4;
	mov.b16 	%rs258, 168;
	@%p248 bra 	$L__BB0_295;
	ld.local.u32 	%r578, [%rd2+676];
	add.s32 	%r206, %r578, %r205;
	setp.gt.s32 	%p249, %r206, 4;
	mov.b16 	%rs258, 169;
	@%p249 bra 	$L__BB0_295;
	ld.local.u32 	%r579, [%rd2+680];
	add.s32 	%r207, %r579, %r206;
	setp.gt.s32 	%p250, %r207, 4;
	mov.b16 	%rs258, 170;
	@%p250 bra 	$L__BB0_295;
	ld.local.u32 	%r580, [%rd2+684];
	add.s32 	%r208, %r580, %r207;
	setp.gt.s32 	%p251, %r208, 4;
	mov.b16 	%rs258, 171;
	@%p251 bra 	$L__BB0_295;
	ld.local.u32 	%r581, [%rd2+688];
	add.s32 	%r209, %r581, %r208;
	setp.gt.s32 	%p252, %r209, 4;
	mov.b16 	%rs258, 172;
	@%p252 bra 	$L__BB0_295;
	ld.local.u32 	%r582, [%rd2+692];
	add.s32 	%r210, %r582, %r209;
	setp.gt.s32 	%p253, %r210, 4;
	mov.b16 	%rs258, 173;
	@%p253 bra 	$L__BB0_295;
	ld.local.u32 	%r583, [%rd2+696];
	add.s32 	%r211, %r583, %r210;
	setp.gt.s32 	%p254, %r211, 4;
	mov.b16 	%rs258, 174;
	@%p254 bra 	$L__BB0_295;
	ld.local.u32 	%r584, [%rd2+700];
	add.s32 	%r212, %r584, %r211;
	setp.gt.s32 	%p255, %r212, 4;
	mov.b16 	%rs258, 175;
	@%p255 bra 	$L__BB0_295;
	ld.local.u32 	%r585, [%rd2+704];
	add.s32 	%r213, %r585, %r212;
	setp.gt.s32 	%p256, %r213, 4;
	mov.b16 	%rs258, 176;
	@%p256 bra 	$L__BB0_295;
	ld.local.u32 	%r586, [%rd2+708];
	add.s32 	%r214, %r586, %r213;
	setp.gt.s32 	%p257, %r214, 4;
	mov.b16 	%rs258, 177;
	@%p257 bra 	$L__BB0_295;
	ld.local.u32 	%r587, [%rd2+712];
	add.s32 	%r215, %r587, %r214;
	setp.gt.s32 	%p258, %r215, 4;
	mov.b16 	%rs258, 178;
	@%p258 bra 	$L__BB0_295;
	ld.local.u32 	%r588, [%rd2+716];
	add.s32 	%r216, %r588, %r215;
	setp.gt.s32 	%p259, %r216, 4;
	mov.b16 	%rs258, 179;
	@%p259 bra 	$L__BB0_295;
	ld.local.u32 	%r589, [%rd2+720];
	add.s32 	%r217, %r589, %r216;
	setp.gt.s32 	%p260, %r217, 4;
	mov.b16 	%rs258, 180;
	@%p260 bra 	$L__BB0_295;
	ld.local.u32 	%r590, [%rd2+724];
	add.s32 	%r218, %r590, %r217;
	setp.gt.s32 	%p261, %r218, 4;
	mov.b16 	%rs258, 181;
	@%p261 bra 	$L__BB0_295;
	ld.local.u32 	%r591, [%rd2+728];
	add.s32 	%r219, %r591, %r218;
	setp.gt.s32 	%p262, %r219, 4;
	mov.b16 	%rs258, 182;
	@%p262 bra 	$L__BB0_295;
	ld.local.u32 	%r592, [%rd2+732];
	add.s32 	%r220, %r592, %r219;
	setp.gt.s32 	%p263, %r220, 4;
	mov.b16 	%rs258, 183;
	@%p263 bra 	$L__BB0_295;
	ld.local.u32 	%r593, [%rd2+736];
	add.s32 	%r221, %r593, %r220;
	setp.gt.s32 	%p264, %r221, 4;
	mov.b16 	%rs258, 184;
	@%p264 bra 	$L__BB0_295;
	ld.local.u32 	%r594, [%rd2+740];
	add.s32 	%r222, %r594, %r221;
	setp.gt.s32 	%p265, %r222, 4;
	mov.b16 	%rs258, 185;
	@%p265 bra 	$L__BB0_295;
	ld.local.u32 	%r595, [%rd2+744];
	add.s32 	%r223, %r595, %r222;
	setp.gt.s32 	%p266, %r223, 4;
	mov.b16 	%rs258, 186;
	@%p266 bra 	$L__BB0_295;
	ld.local.u32 	%r596, [%rd2+748];
	add.s32 	%r224, %r596, %r223;
	setp.gt.s32 	%p267, %r224, 4;
	mov.b16 	%rs258, 187;
	@%p267 bra 	$L__BB0_295;
	ld.local.u32 	%r597, [%rd2+752];
	add.s32 	%r225, %r597, %r224;
	setp.gt.s32 	%p268, %r225, 4;
	mov.b16 	%rs258, 188;
	@%p268 bra 	$L__BB0_295;
	ld.local.u32 	%r598, [%rd2+756];
	add.s32 	%r226, %r598, %r225;
	setp.gt.s32 	%p269, %r226, 4;
	mov.b16 	%rs258, 189;
	@%p269 bra 	$L__BB0_295;
	ld.local.u32 	%r599, [%rd2+760];
	add.s32 	%r227, %r599, %r226;
	setp.gt.s32 	%p270, %r227, 4;
	mov.b16 	%rs258, 190;
	@%p270 bra 	$L__BB0_295;
	ld.local.u32 	%r600, [%rd2+764];
	add.s32 	%r228, %r600, %r227;
	setp.gt.s32 	%p271, %r228, 4;
	mov.b16 	%rs258, 191;
	@%p271 bra 	$L__BB0_295;
	ld.local.u32 	%r601, [%rd2+768];
	add.s32 	%r229, %r601, %r228;
	setp.gt.s32 	%p272, %r229, 4;
	mov.b16 	%rs258, 192;
	@%p272 bra 	$L__BB0_295;
	ld.local.u32 	%r602, [%rd2+772];
	add.s32 	%r230, %r602, %r229;
	setp.gt.s32 	%p273, %r230, 4;
	mov.b16 	%rs258, 193;
	@%p273 bra 	$L__BB0_295;
	ld.local.u32 	%r603, [%rd2+776];
	add.s32 	%r231, %r603, %r230;
	setp.gt.s32 	%p274, %r231, 4;
	mov.b16 	%rs258, 194;
	@%p274 bra 	$L__BB0_295;
	ld.local.u32 	%r604, [%rd2+780];
	add.s32 	%r232, %r604, %r231;
	setp.gt.s32 	%p275, %r232, 4;
	mov.b16 	%rs258, 195;
	@%p275 bra 	$L__BB0_295;
	ld.local.u32 	%r605, [%rd2+784];
	add.s32 	%r233, %r605, %r232;
	setp.gt.s32 	%p276, %r233, 4;
	mov.b16 	%rs258, 196;
	@%p276 bra 	$L__BB0_295;
	ld.local.u32 	%r606, [%rd2+788];
	add.s32 	%r234, %r606, %r233;
	setp.gt.s32 	%p277, %r234, 4;
	mov.b16 	%rs258, 197;
	@%p277 bra 	$L__BB0_295;
	ld.local.u32 	%r607, [%rd2+792];
	add.s32 	%r235, %r607, %r234;
	setp.gt.s32 	%p278, %r235, 4;
	mov.b16 	%rs258, 198;
	@%p278 bra 	$L__BB0_295;
	ld.local.u32 	%r608, [%rd2+796];
	add.s32 	%r236, %r608, %r235;
	setp.gt.s32 	%p279, %r236, 4;
	mov.b16 	%rs258, 199;
	@%p279 bra 	$L__BB0_295;
	ld.local.u32 	%r609, [%rd2+800];
	add.s32 	%r237, %r609, %r236;
	setp.gt.s32 	%p280, %r237, 4;
	mov.b16 	%rs258, 200;
	@%p280 bra 	$L__BB0_295;
	ld.local.u32 	%r610, [%rd2+804];
	add.s32 	%r238, %r610, %r237;
	setp.gt.s32 	%p281, %r238, 4;
	mov.b16 	%rs258, 201;
	@%p281 bra 	$L__BB0_295;
	ld.local.u32 	%r611, [%rd2+808];
	add.s32 	%r239, %r611, %r238;
	setp.gt.s32 	%p282, %r239, 4;
	mov.b16 	%rs258, 202;
	@%p282 bra 	$L__BB0_295;
	ld.local.u32 	%r612, [%rd2+812];
	add.s32 	%r240, %r612, %r239;
	setp.gt.s32 	%p283, %r240, 4;
	mov.b16 	%rs258, 203;
	@%p283 bra 	$L__BB0_295;
	ld.local.u32 	%r613, [%rd2+816];
	add.s32 	%r241, %r613, %r240;
	setp.gt.s32 	%p284, %r241, 4;
	mov.b16 	%rs258, 204;
	@%p284 bra 	$L__BB0_295;
	ld.local.u32 	%r614, [%rd2+820];
	add.s32 	%r242, %r614, %r241;
	setp.gt.s32 	%p285, %r242, 4;
	mov.b16 	%rs258, 205;
	@%p285 bra 	$L__BB0_295;
	ld.local.u32 	%r615, [%rd2+824];
	add.s32 	%r243, %r615, %r242;
	setp.gt.s32 	%p286, %r243, 4;
	mov.b16 	%rs258, 206;
	@%p286 bra 	$L__BB0_295;
	ld.local.u32 	%r616, [%rd2+828];
	add.s32 	%r244, %r616, %r243;
	setp.gt.s32 	%p287, %r244, 4;
	mov.b16 	%rs258, 207;
	@%p287 bra 	$L__BB0_295;
	ld.local.u32 	%r617, [%rd2+832];
	add.s32 	%r245, %r617, %r244;
	setp.gt.s32 	%p288, %r245, 4;
	mov.b16 	%rs258, 208;
	@%p288 bra 	$L__BB0_295;
	ld.local.u32 	%r618, [%rd2+836];
	add.s32 	%r246, %r618, %r245;
	setp.gt.s32 	%p289, %r246, 4;
	mov.b16 	%rs258, 209;
	@%p289 bra 	$L__BB0_295;
	ld.local.u32 	%r619, [%rd2+840];
	add.s32 	%r247, %r619, %r246;
	setp.gt.s32 	%p290, %r247, 4;
	mov.b16 	%rs258, 210;
	@%p290 bra 	$L__BB0_295;
	ld.local.u32 	%r620, [%rd2+844];
	add.s32 	%r248, %r620, %r247;
	setp.gt.s32 	%p291, %r248, 4;
	mov.b16 	%rs258, 211;
	@%p291 bra 	$L__BB0_295;
	ld.local.u32 	%r621, [%rd2+848];
	add.s32 	%r249, %r621, %r248;
	setp.gt.s32 	%p292, %r249, 4;
	mov.b16 	%rs258, 212;
	@%p292 bra 	$L__BB0_295;
	ld.local.u32 	%r622, [%rd2+852];
	add.s32 	%r250, %r622, %r249;
	setp.gt.s32 	%p293, %r250, 4;
	mov.b16 	%rs258, 213;
	@%p293 bra 	$L__BB0_295;
	ld.local.u32 	%r623, [%rd2+856];
	add.s32 	%r251, %r623, %r250;
	setp.gt.s32 	%p294, %r251, 4;
	mov.b16 	%rs258, 214;
	@%p294 bra 	$L__BB0_295;
	ld.local.u32 	%r624, [%rd2+860];
	add.s32 	%r252, %r624, %r251;
	setp.gt.s32 	%p295, %r252, 4;
	mov.b16 	%rs258, 215;
	@%p295 bra 	$L__BB0_295;
	ld.local.u32 	%r625, [%rd2+864];
	add.s32 	%r253, %r625, %r252;
	setp.gt.s32 	%p296, %r253, 4;
	mov.b16 	%rs258, 216;
	@%p296 bra 	$L__BB0_295;
	ld.local.u32 	%r626, [%rd2+868];
	add.s32 	%r254, %r626, %r253;
	setp.gt.s32 	%p297, %r254, 4;
	mov.b16 	%rs258, 217;
	@%p297 bra 	$L__BB0_295;
	ld.local.u32 	%r627, [%rd2+872];
	add.s32 	%r255, %r627, %r254;
	setp.gt.s32 	%p298, %r255, 4;
	mov.b16 	%rs258, 218;
	@%p298 bra 	$L__BB0_295;
	ld.local.u32 	%r628, [%rd2+876];
	add.s32 	%r256, %r628, %r255;
	setp.gt.s32 	%p299, %r256, 4;
	mov.b16 	%rs258, 219;
	@%p299 bra 	$L__BB0_295;
	ld.local.u32 	%r629, [%rd2+880];
	add.s32 	%r257, %r629, %r256;
	setp.gt.s32 	%p300, %r257, 4;
	mov.b16 	%rs258, 220;
	@%p300 bra 	$L__BB0_295;
	ld.local.u32 	%r630, [%rd2+884];
	add.s32 	%r258, %r630, %r257;
	setp.gt.s32 	%p301, %r258, 4;
	mov.b16 	%rs258, 221;
	@%p301 bra 	$L__BB0_295;
	ld.local.u32 	%r631, [%rd2+888];
	add.s32 	%r259, %r631, %r258;
	setp.gt.s32 	%p302, %r259, 4;
	mov.b16 	%rs258, 222;
	@%p302 bra 	$L__BB0_295;
	ld.local.u32 	%r632, [%rd2+892];
	add.s32 	%r260, %r632, %r259;
	setp.gt.s32 	%p303, %r260, 4;
	mov.b16 	%rs258, 223;
	@%p303 bra 	$L__BB0_295;
	ld.local.u32 	%r633, [%rd2+896];
	add.s32 	%r261, %r633, %r260;
	setp.gt.s32 	%p304, %r261, 4;
	mov.b16 	%rs258, 224;
	@%p304 bra 	$L__BB0_295;
	ld.local.u32 	%r634, [%rd2+900];
	add.s32 	%r262, %r634, %r261;
	setp.gt.s32 	%p305, %r262, 4;
	mov.b16 	%rs258, 225;
	@%p305 bra 	$L__BB0_295;
	ld.local.u32 	%r635, [%rd2+904];
	add.s32 	%r263, %r635, %r262;
	setp.gt.s32 	%p306, %r263, 4;
	mov.b16 	%rs258, 226;
	@%p306 bra 	$L__BB0_295;
	ld.local.u32 	%r636, [%rd2+908];
	add.s32 	%r264, %r636, %r263;
	setp.gt.s32 	%p307, %r264, 4;
	mov.b16 	%rs258, 227;
	@%p307 bra 	$L__BB0_295;
	ld.local.u32 	%r637, [%rd2+912];
	add.s32 	%r265, %r637, %r264;
	setp.gt.s32 	%p308, %r265, 4;
	mov.b16 	%rs258, 228;
	@%p308 bra 	$L__BB0_295;
	ld.local.u32 	%r638, [%rd2+916];
	add.s32 	%r266, %r638, %r265;
	setp.gt.s32 	%p309, %r266, 4;
	mov.b16 	%rs258, 229;
	@%p309 bra 	$L__BB0_295;
	ld.local.u32 	%r639, [%rd2+920];
	add.s32 	%r267, %r639, %r266;
	setp.gt.s32 	%p310, %r267, 4;
	mov.b16 	%rs258, 230;
	@%p310 bra 	$L__BB0_295;
	ld.local.u32 	%r640, [%rd2+924];
	add.s32 	%r268, %r640, %r267;
	setp.gt.s32 	%p311, %r268, 4;
	mov.b16 	%rs258, 231;
	@%p311 bra 	$L__BB0_295;
	ld.local.u32 	%r641, [%rd2+928];
	add.s32 	%r269, %r641, %r268;
	setp.gt.s32 	%p312, %r269, 4;
	mov.b16 	%rs258, 232;
	@%p312 bra 	$L__BB0_295;
	ld.local.u32 	%r642, [%rd2+932];
	add.s32 	%r270, %r642, %r269;
	setp.gt.s32 	%p313, %r270, 4;
	mov.b16 	%rs258, 233;
	@%p313 bra 	$L__BB0_295;
	ld.local.u32 	%r643, [%rd2+936];
	add.s32 	%r271, %r643, %r270;
	setp.gt.s32 	%p314, %r271, 4;
	mov.b16 	%rs258, 234;
	@%p314 bra 	$L__BB0_295;
	ld.local.u32 	%r644, [%rd2+940];
	add.s32 	%r272, %r644, %r271;
	setp.gt.s32 	%p315, %r272, 4;
	mov.b16 	%rs258, 235;
	@%p315 bra 	$L__BB0_295;
	ld.local.u32 	%r645, [%rd2+944];
	add.s32 	%r273, %r645, %r272;
	setp.gt.s32 	%p316, %r273, 4;
	mov.b16 	%rs258, 236;
	@%p316 bra 	$L__BB0_295;
	ld.local.u32 	%r646, [%rd2+948];
	add.s32 	%r274, %r646, %r273;
	setp.gt.s32 	%p317, %r274, 4;
	mov.b16 	%rs258, 237;
	@%p317 bra 	$L__BB0_295;
	ld.local.u32 	%r647, [%rd2+952];
	add.s32 	%r275, %r647, %r274;
	setp.gt.s32 	%p318, %r275, 4;
	mov.b16 	%rs258, 238;
	@%p318 bra 	$L__BB0_295;
	ld.local.u32 	%r648, [%rd2+956];
	add.s32 	%r276, %r648, %r275;
	setp.gt.s32 	%p319, %r276, 4;
	mov.b16 	%rs258, 239;
	@%p319 bra 	$L__BB0_295;
	ld.local.u32 	%r649, [%rd2+960];
	add.s32 	%r277, %r649, %r276;
	setp.gt.s32 	%p320, %r277, 4;
	mov.b16 	%rs258, 240;
	@%p320 bra 	$L__BB0_295;
	ld.local.u32 	%r650, [%rd2+964];
	add.s32 	%r278, %r650, %r277;
	setp.gt.s32 	%p321, %r278, 4;
	mov.b16 	%rs258, 241;
	@%p321 bra 	$L__BB0_295;
	ld.local.u32 	%r651, [%rd2+968];
	add.s32 	%r279, %r651, %r278;
	setp.gt.s32 	%p322, %r279, 4;
	mov.b16 	%rs258, 242;
	@%p322 bra 	$L__BB0_295;
	ld.local.u32 	%r652, [%rd2+972];
	add.s32 	%r280, %r652, %r279;
	setp.gt.s32 	%p323, %r280, 4;
	mov.b16 	%rs258, 243;
	@%p323 bra 	$L__BB0_295;
	ld.local.u32 	%r653, [%rd2+976];
	add.s32 	%r281, %r653, %r280;
	setp.gt.s32 	%p324, %r281, 4;
	mov.b16 	%rs258, 244;
	@%p324 bra 	$L__BB0_295;
	ld.local.u32 	%r654, [%rd2+980];
	add.s32 	%r282, %r654, %r281;
	setp.gt.s32 	%p325, %r282, 4;
	mov.b16 	%rs258, 245;
	@%p325 bra 	$L__BB0_295;
	ld.local.u32 	%r655, [%rd2+984];
	add.s32 	%r283, %r655, %r282;
	setp.gt.s32 	%p326, %r283, 4;
	mov.b16 	%rs258, 246;
	@%p326 bra 	$L__BB0_295;
	ld.local.u32 	%r656, [%rd2+988];
	add.s32 	%r284, %r656, %r283;
	setp.gt.s32 	%p327, %r284, 4;
	mov.b16 	%rs258, 247;
	@%p327 bra 	$L__BB0_295;
	ld.local.u32 	%r657, [%rd2+992];
	add.s32 	%r285, %r657, %r284;
	setp.gt.s32 	%p328, %r285, 4;
	mov.b16 	%rs258, 248;
	@%p328 bra 	$L__BB0_295;
	ld.local.u32 	%r658, [%rd2+996];
	add.s32 	%r286, %r658, %r285;
	setp.gt.s32 	%p329, %r286, 4;
	mov.b16 	%rs258, 249;
	@%p329 bra 	$L__BB0_295;
	ld.local.u32 	%r659, [%rd2+1000];
	add.s32 	%r287, %r659, %r286;
	setp.gt.s32 	%p330, %r287, 4;
	mov.b16 	%rs258, 250;
	@%p330 bra 	$L__BB0_295;
	ld.local.u32 	%r660, [%rd2+1004];
	add.s32 	%r288, %r660, %r287;
	setp.gt.s32 	%p331, %r288, 4;
	mov.b16 	%rs258, 251;
	@%p331 bra 	$L__BB0_295;
	ld.local.u32 	%r661, [%rd2+1008];
	add.s32 	%r289, %r661, %r288;
	setp.gt.s32 	%p332, %r289, 4;
	mov.b16 	%rs258, 252;
	@%p332 bra 	$L__BB0_295;
	ld.local.u32 	%r662, [%rd2+1012];
	add.s32 	%r290, %r662, %r289;
	setp.gt.s32 	%p333, %r290, 4;
	mov.b16 	%rs258, 253;
	@%p333 bra 	$L__BB0_295;
	ld.local.u32 	%r663, [%rd2+1016];
	add.s32 	%r291, %r663, %r290;
	setp.gt.s32 	%p334, %r291, 4;
	mov.b16 	%rs258, 254;
	@%p334 bra 	$L__BB0_295;
	ld.local.u32 	%r664, [%rd2+1020];
	add.s32 	%r665, %r664, %r291;
	setp.gt.s32 	%p335, %r665, 4;
	selp.s16 	%rs1, -1, 0, %p335;
	mov.u16 	%rs258, %rs1;
$L__BB0_295:
	ld.param.u64 	%rd88, [_Z18convolution_kernelPhS_ii_param_1];
	cvta.to.global.u64 	%rd86, %rd88;
	add.s64 	%rd87, %rd86, %rd6;
	st.global.u8 	[%rd87], %rs258;
$L__BB0_296:
	cvt.u32.u64 	%r666, %rd9;
	cvt.u32.u64 	%r667, %rd8;
	cvt.u32.u64 	%r668, %rd7;
	cvt.u32.u64 	%r669, %rd6;
	cvt.u32.u64 	%r670, %rd5;
	cvt.u32.u64 	%r671, %rd4;
	add.s64 	%rd89, %rd89, 1;
	cvt.u32.u64 	%r672, %rd89;
	add.s32 	%r685, %r671, 1;
	add.s32 	%r684, %r684, 1;
	add.s32 	%r683, %r670, 1;
	add.s32 	%r682, %r669, 1;
	add.s32 	%r681, %r681, 1;
	add.s32 	%r680, %r680, 1;
	add.s32 	%r679, %r668, 1;
	add.s32 	%r678, %r678, 1;
	add.s32 	%r677, %r677, 1;
	add.s32 	%r676, %r676, 1;
	add.s32 	%r675, %r667, 1;
	add.s32 	%r674, %r666, 1;
	add.s32 	%r673, %r673, 1;
	setp.ne.s32 	%p336, %r672, 3;
	@%p336 bra 	$L__BB0_1;
	ret;

}


// ===== COMPILED SASS (sm_100) =====

	.target	sm_100

	.elftype	@"ET_EXEC"


//--------------------- .note.nv.tkinfo           --------------------------
	.section	.note.nv.tkinfo,"",@"SHT_NOTE"
	.sectionflags	@"SHF_NOTE_NV_TKINFO"
	.tkinfo
        /*0018*/ 	.word	0x00000002
        /*0030*/ 	.string	""
        /*0030*/ 	.string	"ptxas"
        /*0030*/ 	.string	"Cuda compilation tools, release 13.0, V13.0.88"
        /*0030*/ 	.string	"Build cuda_13.0.r13.0/compiler.36424714_0"
        /*0030*/ 	.string	"-arch sm_100 -m 64 "



//--------------------- .note.nv.cuinfo           --------------------------
	.section	.note.nv.cuinfo,"",@"SHT_NOTE"
	.sectionflags	@"SHF_NOTE_NV_CUINFO"
        /*0018*/ 	.short	0x0002
        /*001a*/ 	.short	0x0064
        /*001c*/ 	.short	0x0082
	.zero		2


//--------------------- .nv.info                  --------------------------
	.section	.nv.info,"",@"SHT_CUDA_INFO"
	.align	4


	//----- nvinfo : EIATTR_REGCOUNT
	.align		4
        /*0000*/ 	.byte	0x04, 0x2f
        /*0002*/ 	.short	(.L_1 - .L_0)
	.align		4
.L_0:
        /*0004*/ 	.word	index@(_Z18convolution_kernelPhS_ii)
        /*0008*/ 	.word	0x00000028


	//----- nvinfo : EIATTR_FRAME_SIZE
	.align		4
.L_1:
        /*000c*/ 	.byte	0x04, 0x11
        /*000e*/ 	.short	(.L_3 - .L_2)
	.align		4
.L_2:
        /*0010*/ 	.word	index@(_Z18convolution_kernelPhS_ii)
        /*0014*/ 	.word	0x00000400


	//----- nvinfo : EIATTR_MIN_STACK_SIZE
	.align		4
.L_3:
        /*0018*/ 	.byte	0x04, 0x12
        /*001a*/ 	.short	(.L_5 - .L_4)
	.align		4
.L_4:
        /*001c*/ 	.word	index@(_Z18convolution_kernelPhS_ii)
        /*0020*/ 	.word	0x00000400
.L_5:


//--------------------- .nv.compat                --------------------------
	.section	.nv.compat,"",@"SHT_CUDA_COMPAT_INFO"
	.align	4
        /*0000*/ 	.byte	0x02, 0x09, 0x00, 0x00, 0x02, 0x02, 0x01, 0x00, 0x02, 0x05, 0x05, 0x00, 0x03, 0x07, 0x01, 0x01
        /*0010*/ 	.byte	0x02, 0x03, 0x00, 0x00, 0x02, 0x06, 0x01, 0x00, 0x04, 0x0b, 0x08, 0x00, 0x09, 0x00, 0x00, 0x00
        /*0020*/ 	.byte	0x00, 0x00, 0x00, 0x00


//--------------------- .nv.info._Z18convolution_kernelPhS_ii --------------------------
	.section	.nv.info._Z18convolution_kernelPhS_ii,"",@"SHT_CUDA_INFO"
	.sectionflags	@""
	.align	4


	//----- nvinfo : EIATTR_CUDA_API_VERSION
	.align		4
        /*0000*/ 	.byte	0x04, 0x37
        /*0002*/ 	.short	(.L_7 - .L_6)
.L_6:
        /*0004*/ 	.word	0x00000082


	//----- nvinfo : EIATTR_KPARAM_INFO
	.align		4
.L_7:
        /*0008*/ 	.byte	0x04, 0x17
        /*000a*/ 	.short	(.L_9 - .L_8)
.L_8:
        /*000c*/ 	.word	0x00000000
        /*0010*/ 	.short	0x0003
        /*0012*/ 	.short	0x0014
        /*0014*/ 	.byte	0x00, 0xf0, 0x11, 0x00


	//----- nvinfo : EIATTR_KPARAM_INFO
	.align		4
.L_9:
        /*0018*/ 	.byte	0x04, 0x17
        /*001a*/ 	.short	(.L_11 - .L_10)
.L_10:
        /*001c*/ 	.word	0x00000000
        /*0020*/ 	.short	0x0002
        /*0022*/ 	.short	0x0010
        /*0024*/ 	.byte	0x00, 0xf0, 0x11, 0x00


	//----- nvinfo : EIATTR_KPARAM_INFO
	.align		4
.L_11:
        /*0028*/ 	.byte	0x04, 0x17
        /*002a*/ 	.short	(.L_13 - .L_12)
.L_12:
        /*002c*/ 	.word	0x00000000
        /*0030*/ 	.short	0x0001
        /*0032*/ 	.short	0x0008
        /*0034*/ 	.byte	0x00, 0xf5, 0x21, 0x00


	//----- nvinfo : EIATTR_KPARAM_INFO
	.align		4
.L_13:
        /*0038*/ 	.byte	0x04, 0x17
        /*003a*/ 	.short	(.L_15 - .L_14)
.L_14:
        /*003c*/ 	.word	0x00000000
        /*0040*/ 	.short	0x0000
        /*0042*/ 	.short	0x0000
        /*0044*/ 	.byte	0x00, 0xf5, 0x21, 0x00


	//----- nvinfo : EIATTR_SPARSE_MMA_MASK
	.align		4
.L_15:
        /*0048*/ 	.byte	0x03, 0x50
        /*004a*/ 	.short	0x0000


	//----- nvinfo : EIATTR_MAXREG_COUNT
	.align		4
        /*004c*/ 	.byte	0x03, 0x1b
        /*004e*/ 	.short	0x00ff


	//----- nvinfo : EIATTR_MERCURY_ISA_VERSION
	.align		4
        /*0050*/ 	.byte	0x03, 0x5f
        /*0052*/ 	.short	0x0101


	//----- nvinfo : EIATTR_VRC_CTA_INIT_COUNT
	.align		4
        /*0054*/ 	.byte	0x02, 0x4a
	.zero		1
	.zero		1


	//----- nvinfo : EIATTR_EXIT_INSTR_OFFSETS
	.align		4
        /*0058*/ 	.byte	0x04, 0x1c
        /*005a*/ 	.short	(.L_17 - .L_16)


	//   ....[0]....
.L_16:
        /*005c*/ 	.word	0x00005df0


	//----- nvinfo : EIATTR_CRS_STACK_SIZE
	.align		4
.L_17:
        /*0060*/ 	.byte	0x04, 0x1e
        /*0062*/ 	.short	(.L_19 - .L_18)
.L_18:
        /*0064*/ 	.word	0x00000000


	//----- nvinfo : EIATTR_CBANK_PARAM_SIZE
	.align		4
.L_19:
        /*0068*/ 	.byte	0x03, 0x19
        /*006a*/ 	.short	0x0018


	//----- nvinfo : EIATTR_PARAM_CBANK
	.align		4
        /*006c*/ 	.byte	0x04, 0x0a
        /*006e*/ 	.short	(.L_21 - .L_20)
	.align		4
.L_20:
        /*0070*/ 	.word	index@(.nv.constant0._Z18convolution_kernelPhS_ii)
        /*0074*/ 	.short	0x0380
        /*0076*/ 	.short	0x0018


	//----- nvinfo : EIATTR_SW_WAR
	.align		4
.L_21:
        /*0078*/ 	.byte	0x04, 0x36
        /*007a*/ 	.short	(.L_23 - .L_22)
.L_22:
        /*007c*/ 	.word	0x00000008
.L_23:


//--------------------- .nv.callgraph             --------------------------
	.section	.nv.callgraph,"",@"SHT_CUDA_CALLGRAPH"
	.align	4
	.sectionentsize	8
	.align		4
        /*0000*/ 	.word	0x00000000
	.align		4
        /*0004*/ 	.word	0xffffffff
	.align		4
        /*0008*/ 	.word	0x00000000
	.align		4
        /*000c*/ 	.word	0xfffffffe
	.align		4
        /*0010*/ 	.word	0x00000000
	.align		4
        /*0014*/ 	.word	0xfffffffd
	.align		4
        /*0018*/ 	.word	0x00000000
	.align		4
        /*001c*/ 	.word	0xfffffffc


//--------------------- .text._Z18convolution_kernelPhS_ii --------------------------
	.section	.text._Z18convolution_kernelPhS_ii,"ax",@progbits
	.align	128
        .global         _Z18convolution_kernelPhS_ii
        .type           _Z18convolution_kernelPhS_ii,@function
        .size           _Z18convolution_kernelPhS_ii,(.L_x_26 - _Z18convolution_kernelPhS_ii)
        .other          _Z18convolution_kernelPhS_ii,@"STO_CUDA_ENTRY STV_DEFAULT"
_Z18convolution_kernelPhS_ii:
.text._Z18convolution_kernelPhS_ii:
[----:B------:R-:W0:Y:S01]  /*0000*/  LDC R1, c[0x0][0x37c] ;  /* 0x0000df00ff017b82 */ /* 0x000e220000000800 */
[----:B------:R-:W1:Y:S01]  /*0010*/  S2R R25, SR_TID.X ;  /* 0x0000000000197919 */ /* 0x000e620000002100 */
[----:B------:R-:W2:Y:S01]  /*0020*/  LDCU.64 UR12, c[0x0][0x390] ;  /* 0x00007200ff0c77ac */ /* 0x000ea20008000a00 */
[----:B0-----:R-:W-:Y:S01]  /*0030*/  VIADD R1, R1, 0xfffffc00 ;  /* 0xfffffc0001017836 */ /* 0x001fe20000000000 */
[----:B------:R-:W0:Y:S01]  /*0040*/  S2R R23, SR_TID.Y ;  /* 0x0000000000177919 */ /* 0x000e220000002200 */
[----:B------:R-:W3:Y:S03]  /*0050*/  LDCU.64 UR10, c[0x0][0x358] ;  /* 0x00006b00ff0a77ac */ /* 0x000ee60008000a00 */
[----:B------:R-:W-:Y:S01]  /*0060*/  R2UR UR17, R1 ;  /* 0x00000000011172ca */ /* 0x000fe200000e0000 */
[----:B------:R-:W0:Y:S01]  /*0070*/  S2R R2, SR_CTAID.Y ;  /* 0x0000000000027919 */ /* 0x000e220000002600 */
[----:B------:R-:W4:Y:S01]  /*0080*/  LDCU UR16, c[0x0][0x390] ;  /* 0x00007200ff1077ac */ /* 0x000f220008000800 */
[----:B------:R-:W1:Y:S01]  /*0090*/  S2R R0, SR_CTAID.X ;  /* 0x0000000000007919 */ /* 0x000e620000002500 */
[----:B------:R-:W0:Y:S01]  /*00a0*/  LDCU.64 UR14, c[0x0][0x390] ;  /* 0x00007200ff0e77ac */ /* 0x000e220008000a00 */
[----:B------:R-:W-:Y:S01]  /*00b0*/  UMOV UR7, URZ ;  /* 0x000000ff00077c82 */ /* 0x000fe20008000000 */
[----:B--2---:R-:W-:-:S02]  /*00c0*/  UIADD3 UR4, UPT, UPT, UR12, -0x1, URZ ;  /* 0xffffffff0c047890 */ /* 0x004fc4000fffe0ff */
[----:B------:R-:W-:Y:S02]  /*00d0*/  UIMAD UR6, UR13, 0x3, URZ ;  /* 0x000000030d0678a4 */ /* 0x000fe4000f8e02ff */
[----:B------:R-:W-:Y:S02]  /*00e0*/  UIMAD UR4, UR4, UR13, URZ ;  /* 0x0000000d040472a4 */ /* 0x000fe4000f8e02ff */
[----:B------:R-:W-:Y:S02]  /*00f0*/  UIADD3 UR8, UPT, UPT, UR13, -0x1, URZ ;  /* 0xffffffff0d087890 */ /* 0x000fe4000fffe0ff */
[----:B------:R-:W-:Y:S02]  /*0100*/  UIADD3 UR9, UPT, UPT, UR6, -0x3, URZ ;  /* 0xfffffffd06097890 */ /* 0x000fe4000fffe0ff */
[----:B------:R-:W-:Y:S01]  /*0110*/  MOV R5, UR4 ;  /* 0x0000000400057c02 */ /* 0x000fe20008000f00 */
[----:B------:R-:W-:Y:S01]  /*0120*/  UIADD3 UR5, UPT, UPT, UR4, UR8, URZ ;  /* 0x0000000804057290 */ /* 0x000fe2000fffe0ff */
[----:B0-----:R-:W-:-:S02]  /*0130*/  IMAD R23, R2, 0x20, R23 ;  /* 0x0000002002177824 */ /* 0x001fc400078e0217 */
[----:B-1----:R-:W-:Y:S01]  /*0140*/  IMAD R25, R0, 0x20, R25 ;  /* 0x0000002000197824 */ /* 0x002fe200078e0219 */
[----:B------:R-:W-:Y:S01]  /*0150*/  MOV R0, UR13 ;  /* 0x0000000d00007c02 */ /* 0x000fe20008000f00 */
[C---:B------:R-:W-:Y:S01]  /*0160*/  VIADD R22, R23.reuse, 0xffffffff ;  /* 0xffffffff17167836 */ /* 0x040fe20000000000 */
[----:B------:R-:W-:Y:S01]  /*0170*/  ISETP.GT.AND P3, PT, R23, UR13, PT ;  /* 0x0000000d17007c0c */ /* 0x000fe2000bf64270 */
[C---:B------:R-:W-:Y:S02]  /*0180*/  VIADD R3, R25.reuse, 0x1 ;  /* 0x0000000119037836 */ /* 0x040fe40000000000 */
[C---:B------:R-:W-:Y:S02]  /*0190*/  IMAD R6, R25.reuse, 0x3, RZ ;  /* 0x0000000319067824 */ /* 0x040fe400078e02ff */
[----:B------:R-:W-:Y:S01]  /*01a0*/  IMAD R19, R25, UR13, RZ ;  /* 0x0000000d19137c24 */ /* 0x000fe2000f8e02ff */
[----:B------:R-:W-:Y:S01]  /*01b0*/  LOP3.LUT R2, R22, R3, RZ, 0xfc, !PT ;  /* 0x0000000316027212 */ /* 0x000fe200078efcff */
[----:B------:R-:W-:-:S02]  /*01c0*/  VIADD R7, R6, 0x6 ;  /* 0x0000000606077836 */ /* 0x000fc40000000000 */
[----:B------:R-:W-:Y:S01]  /*01d0*/  VIADD R17, R25, 0xffffffff ;  /* 0xffffffff19117836 */ /* 0x000fe20000000000 */
[----:B------:R-:W-:Y:S01]  /*01e0*/  ISETP.GT.AND P0, PT, R2, -0x1, PT ;  /* 0xffffffff0200780c */ /* 0x000fe20003f04270 */
[----:B------:R-:W-:Y:S02]  /*01f0*/  IMAD R7, R7, R0, -0x3 ;  /* 0xfffffffd07077424 */ /* 0x000fe400078e0200 */
[----:B------:R-:W-:Y:S01]  /*0200*/  IMAD.U32 R0, RZ, RZ, UR6 ;  /* 0x00000006ff007e24 */ /* 0x000fe2000f8e00ff */
[----:B------:R-:W-:Y:S01]  /*0210*/  ISETP.LT.AND P1, PT, R3, UR12, P0 ;  /* 0x0000000c03007c0c */ /* 0x000fe20008721270 */
[----:B------:R-:W-:Y:S01]  /*0220*/  VIADD R14, R6, 0x3 ;  /* 0x00000003060e7836 */ /* 0x000fe20000000000 */
[C---:B------:R-:W-:Y:S01]  /*0230*/  ISETP.GE.AND P0, PT, R23.reuse, UR13, PT ;  /* 0x0000000d17007c0c */ /* 0x040fe2000bf06270 */
[C---:B------:R-:W-:Y:S01]  /*0240*/  IMAD R12, R23.reuse, 0x3, RZ ;  /* 0x00000003170c7824 */ /* 0x040fe200078e02ff */
[----:B------:R-:W-:Y:S01]  /*0250*/  ISETP.LE.AND P1, PT, R23, UR13, P1 ;  /* 0x0000000d17007c0c */ /* 0x000fe20008f23270 */
[----:B------:R-:W-:Y:S01]  /*0260*/  VIADD R21, R19, -UR13 ;  /* 0x8000000d13157c36 */ /* 0x000fe20008000000 */
[C---:B------:R-:W-:Y:S01]  /*0270*/  ISETP.GE.OR P0, PT, R25.reuse, UR12, P0 ;  /* 0x0000000c19007c0c */ /* 0x040fe20008706670 */
[----:B------:R-:W-:-:S02]  /*0280*/  IMAD R3, R25, UR6, R0 ;  /* 0x0000000619037c24 */ /* 0x000fc4000f8e0200 */
[----:B------:R-:W-:Y:S02]  /*0290*/  IMAD R19, R19, 0x3, RZ ;  /* 0x0000000313137824 */ /* 0x000fe400078e02ff */
[----:B------:R-:W-:Y:S01]  /*02a0*/  IMAD R17, R17, UR6, RZ ;  /* 0x0000000611117c24 */ /* 0x000fe2000f8e02ff */
[----:B------:R-:W-:Y:S01]  /*02b0*/  IADD3 R18, PT, PT, R12, 0x3, R3 ;  /* 0x000000030c127810 */ /* 0x000fe20007ffe003 */
[----:B------:R-:W-:Y:S01]  /*02c0*/  IMAD R14, R14, UR13, RZ ;  /* 0x0000000d0e0e7c24 */ /* 0x000fe2000f8e02ff */
[----:B------:R-:W-:Y:S01]  /*02d0*/  UIMAD UR6, UR5, 0x3, URZ ;  /* 0x00000003050678a4 */ /* 0x000fe2000f8e02ff */
[--C-:B------:R-:W-:Y:S01]  /*02e0*/  IMAD R16, R5, 0x3, R12.reuse ;  /* 0x0000000305107824 */ /* 0x100fe200078e020c */
[----:B------:R-:W-:Y:S01]  /*02f0*/  MOV R3, R17 ;  /* 0x0000001100037202 */ /* 0x000fe20000000f00 */
[----:B------:R-:W-:Y:S02]  /*0300*/  VIADD R20, R12, 0xfffffffd ;  /* 0xfffffffd0c147836 */ /* 0x000fe40000000000 */
[----:B------:R-:W-:-:S02]  /*0310*/  IMAD.IADD R13, R19, 0x1, R12 ;  /* 0x00000001130d7824 */ /* 0x000fc400078e020c */
[----:B------:R-:W-:Y:S02]  /*0320*/  IMAD.IADD R5, R17, 0x1, R12 ;  /* 0x0000000111057824 */ /* 0x000fe400078e020c */
[----:B------:R-:W-:Y:S02]  /*0330*/  IMAD.MOV.U32 R4, RZ, RZ, R19 ;  /* 0x000000ffff047224 */ /* 0x000fe400078e0013 */
[----:B------:R-:W-:Y:S02]  /*0340*/  VIADD R16, R16, 0x3 ;  /* 0x0000000310107836 */ /* 0x000fe40000000000 */
[----:B------:R-:W-:Y:S02]  /*0350*/  IMAD.IADD R12, R12, 0x1, R14 ;  /* 0x000000010c0c7824 */ /* 0x000fe400078e020e */
[----:B------:R-:W-:Y:S01]  /*0360*/  IMAD R6, R6, UR13, RZ ;  /* 0x0000000d06067c24 */ /* 0x000fe2000f8e02ff */
[----:B------:R-:W0:Y:S01]  /*0370*/  LDCU.64 UR12, c[0x0][0x388] ;  /* 0x00007100ff0c77ac */ /* 0x000e220008000a00 */
[----:B------:R-:W-:Y:S01]  /*0380*/  VIADD R15, R22, UR4 ;  /* 0x00000004160f7c36 */ /* 0x000fe20008000000 */
[----:B---34-:R-:W-:-:S06]  /*0390*/  UMOV UR4, URZ ;  /* 0x000000ff00047c82 */ /* 0x018fcc0008000000 */
.L_x_24:
[----:B------:R-:W-:Y:S04]  /*03a0*/  BSSY.RECONVERGENT B0, `(.L_x_0) ;  /* 0x0000593000007945 */ /* 0x000fe80003800200 */
[----:B-12---:R-:W-:Y:S05]  /*03b0*/  @P0 BRA `(.L_x_1) ;  /* 0x0000005800440947 */ /* 0x006fea0003800000 */
[----:B------:R-:W-:Y:S01]  /*03c0*/  VIADD R37, R25, 0xffffffff ;  /* 0xffffffff19257836 */ /* 0x000fe20000000000 */
[----:B------:R1:W-:Y:S01]  /*03d0*/  STL.128 [R1], RZ ;  /* 0x000000ff01007387 */ /* 0x0003e20000100c00 */
[----:B------:R-:W-:Y:S01]  /*03e0*/  IMAD.MOV.U32 R24, RZ, RZ, 0x3 ;  /* 0x00000003ff187424 */ /* 0x000fe200078e00ff */
[----:B------:R-:W-:Y:S01]  /*03f0*/  UMOV UR5, URZ ;  /* 0x000000ff00057c82 */ /* 0x000fe20008000000 */
[----:B------:R-:W-:Y:S01]  /*0400*/  IMAD.U32 R2, RZ, RZ, UR6 ;  /* 0x00000006ff027e24 */ /* 0x000fe2000f8e00ff */
[----:B------:R-:W-:Y:S01]  /*0410*/  LOP3.LUT R0, R22, R37, RZ, 0xfc, !PT ;  /* 0x0000002516007212 */ /* 0x000fe200078efcff */
[----:B------:R1:W-:Y:S01]  /*0420*/  STL.128 [R1+0x10], RZ ;  /* 0x000010ff01007387 */ /* 0x0003e20000100c00 */
[----:B------:R-:W-:Y:S01]  /*0430*/  IMAD R24, R23, R24, -0x3 ;  /* 0xfffffffd17187424 */ /* 0x000fe200078e0218 */
[----:B------:R-:W-:Y:S01]  /*0440*/  MOV R35, UR9 ;  /* 0x0000000900237c02 */ /* 0x000fe20008000f00 */
[----:B------:R-:W-:Y:S01]  /*0450*/  IMAD.U32 R28, RZ, RZ, UR4 ;  /* 0x00000004ff1c7e24 */ /* 0x000fe2000f8e00ff */
[----:B------:R1:W-:Y:S01]  /*0460*/  STL.128 [R1+0x20], RZ ;  /* 0x000020ff01007387 */ /* 0x0003e20000100c00 */
[----:B------:R-:W-:Y:S01]  /*0470*/  ISETP.GE.AND P2, PT, R0, RZ, PT ;  /* 0x000000ff0000720c */ /* 0x000fe20003f46270 */
[----:B------:R-:W-:Y:S01]  /*0480*/  IMAD.U32 R29, RZ, RZ, UR5 ;  /* 0x00000005ff1d7e24 */ /* 0x000fe2000f8e00ff */
[----:B------:R-:W-:Y:S01]  /*0490*/  BSSY.RECONVERGENT B1, `(.L_x_2) ;  /* 0x000005d000017945 */ /* 0x000fe20003800200 */
[----:B------:R1:W-:Y:S01]  /*04a0*/  STL.128 [R1+0x30], RZ ;  /* 0x000030ff01007387 */ /* 0x0003e20000100c00 */
[--C-:B------:R-:W-:Y:S01]  /*04b0*/  SHF.R.S32.HI R11, RZ, 0x1f, R16.reuse ;  /* 0x0000001fff0b7819 */ /* 0x100fe20000011410 */
[----:B------:R-:W-:Y:S01]  /*04c0*/  IMAD.MOV.U32 R10, RZ, RZ, R16 ;  /* 0x000000ffff0a7224 */ /* 0x000fe200078e0010 */
[----:B------:R-:W-:Y:S01]  /*04d0*/  SHF.R.S32.HI R0, RZ, 0x1f, R13 ;  /* 0x0000001fff007819 */ /* 0x000fe2000001140d */
[----:B------:R1:W-:Y:S01]  /*04e0*/  STL.128 [R1+0x40], RZ ;  /* 0x000040ff01007387 */ /* 0x0003e20000100c00 */
[----:B------:R-:W-:-:S02]  /*04f0*/  SHF.R.S32.HI R2, RZ, 0x1f, R2 ;  /* 0x0000001fff027819 */ /* 0x000fc40000011402 */
[----:B------:R-:W-:Y:S01]  /*0500*/  SHF.R.S32.HI R35, RZ, 0x1f, R35 ;  /* 0x0000001fff237819 */ /* 0x000fe20000011423 */
[----:B------:R1:W-:Y:S02]  /*0510*/  STL.128 [R1+0x50], RZ ;  /* 0x000050ff01007387 */ /* 0x0003e40000100c00 */
[----:B------:R-:W-:Y:S02]  /*0520*/  @P2 IADD3 R26, PT, PT, R24, UR4, R17 ;  /* 0x00000004181a2c10 */ /* 0x000fe4000fffe011 */
[----:B------:R1:W-:Y:S02]  /*0530*/  STL.128 [R1+0x60], RZ ;  /* 0x000060ff01007387 */ /* 0x0003e40000100c00 */
[----:B------:R-:W-:Y:S02]  /*0540*/  @P2 SHF.R.S32.HI R27, RZ, 0x1f, R26 ;  /* 0x0000001fff1b2819 */ /* 0x000fe4000001141a */
[----:B------:R1:W-:Y:S04]  /*0550*/  STL.128 [R1+0x70], RZ ;  /* 0x000070ff01007387 */ /* 0x0003e80000100c00 */
        /* <DEDUP_REMOVED lines=55> */
[----:B------:R1:W-:Y:S01]  /*08d0*/  STL.128 [R1+0x3f0], RZ ;  /* 0x0003f0ff01007387 */ /* 0x0003e20000100c00 */
[----:B------:R-:W-:Y:S05]  /*08e0*/  @P2 BRA `(.L_x_3) ;  /* 0x00000000005c2947 */ /* 0x000fea0003800000 */
[----:B------:R-:W-:Y:S01]  /*08f0*/  LOP3.LUT R8, R22, R37, RZ, 0xc0, !PT ;  /* 0x0000002516087212 */ /* 0x000fe200078ec0ff */
[----:B------:R-:W-:Y:S01]  /*0900*/  UMOV UR5, UR7 ;  /* 0x0000000700057c82 */ /* 0x000fe20008000000 */
[----:B------:R-:W-:Y:S02]  /*0910*/  IMAD.U32 R26, RZ, RZ, UR4 ;  /* 0x00000004ff1a7e24 */ /* 0x000fe4000f8e00ff */
[----:B------:R-:W-:Y:S01]  /*0920*/  ISETP.GE.AND P2, PT, R8, RZ, PT ;  /* 0x000000ff0800720c */ /* 0x000fe20003f46270 */
[----:B------:R-:W-:-:S12]  /*0930*/  IMAD.U32 R27, RZ, RZ, UR5 ;  /* 0x00000005ff1b7e24 */ /* 0x000fd8000f8e00ff */
[----:B------:R-:W-:Y:S05]  /*0940*/  @!P2 BRA `(.L_x_3) ;  /* 0x000000000044a947 */ /* 0x000fea0003800000 */
[----:B------:R-:W-:-:S13]  /*0950*/  ISETP.GT.AND P2, PT, R25, RZ, PT ;  /* 0x000000ff1900720c */ /* 0x000fda0003f44270 */
[----:B------:R-:W-:-:S04]  /*0960*/  @!P2 IADD3 R26, PT, PT, R24, UR4, RZ ;  /* 0x00000004181aac10 */ /* 0x000fc8000fffe0ff */
[----:B------:R-:W-:Y:S01]  /*0970*/  @!P2 SHF.R.S32.HI R27, RZ, 0x1f, R26 ;  /* 0x0000001fff1ba819 */ /* 0x000fe2000001141a */
[----:B------:R-:W-:Y:S06]  /*0980*/  @!P2 BRA `(.L_x_3) ;  /* 0x000000000034a947 */ /* 0x000fec0003800000 */
[----:B------:R-:W-:Y:S01]  /*0990*/  ISETP.NE.AND P5, PT, R23, RZ, PT ;  /* 0x000000ff1700720c */ /* 0x000fe20003fa5270 */
[----:B------:R-:W-:Y:S02]  /*09a0*/  VIADD R8, R4, 0xfffffffd ;  /* 0xfffffffd04087836 */ /* 0x000fe40000000000 */
[----:B------:R-:W-:Y:S01]  /*09b0*/  IMAD.MOV.U32 R26, RZ, RZ, 0x3 ;  /* 0x00000003ff1a7424 */ /* 0x000fe200078e00ff */
[----:B------:R-:W-:Y:S02]  /*09c0*/  ISETP.GT.OR P2, PT, R22, UR15, !P5 ;  /* 0x0000000f16007c0c */ /* 0x000fe4000ef44670 */
[----:B------:R-:W-:Y:S02]  /*09d0*/  SEL R8, R3, R8, !P5 ;  /* 0x0000000803087207 */ /* 0x000fe40006800000 */
[----:B------:R-:W-:Y:S02]  /*09e0*/  ISETP.LE.OR P4, PT, R37, UR14, P2 ;  /* 0x0000000e25007c0c */ /* 0x000fe40009783670 */
[----:B------:R-:W-:-:S04]  /*09f0*/  SHF.R.S32.HI R27, RZ, 0x1f, R8 ;  /* 0x0000001fff1b7819 */ /* 0x000fc80000011408 */
[----:B------:R-:W-:-:S07]  /*0a00*/  SEL R27, R27, R2, P2 ;  /* 0x000000021b1b7207 */ /* 0x000fce0001000000 */
[----:B------:R-:W-:Y:S01]  /*0a10*/  @!P4 IMAD R9, R15, R26, UR4 ;  /* 0x000000040f09ce24 */ /* 0x000fe2000f8e021a */
[----:B------:R-:W-:-:S03]  /*0a20*/  SEL R26, R8, UR6, P2 ;  /* 0x00000006081a7c07 */ /* 0x000fc60009000000 */
[--C-:B------:R-:W-:Y:S01]  /*0a30*/  @!P4 IMAD.MOV.U32 R26, RZ, RZ, R9.reuse ;  /* 0x000000ffff1ac224 */ /* 0x100fe200078e0009 */
[----:B------:R-:W-:-:S05]  /*0a40*/  @!P4 SHF.R.S32.HI R8, RZ, 0x1f, R9 ;  /* 0x0000001fff08c819 */ /* 0x000fca0000011409 */
[----:B------:R-:W-:-:S07]  /*0a50*/  @!P4 IMAD.MOV.U32 R27, RZ, RZ, R8 ;  /* 0x000000ffff1bc224 */ /* 0x000fce00078e0008 */
.L_x_3:
[----:B0-----:R-:W-:Y:S05]  /*0a60*/  BSYNC.RECONVERGENT B1 ;  /* 0x0000000000017941 */ /* 0x001fea0003800200 */
.L_x_2:
[----:B------:R-:W0:Y:S02]  /*0a70*/  LDC.64 R8, c[0x0][0x380] ;  /* 0x0000e000ff087b82 */ /* 0x000e240000000a00 */
[----:B0-----:R-:W-:-:S05]  /*0a80*/  IADD3 R26, P2, PT, R26, R8, RZ ;  /* 0x000000081a1a7210 */ /* 0x001fca0007f5e0ff */
[----:B------:R-:W-:-:S05]  /*0a90*/  IMAD.X R27, R27, 0x1, R9, P2 ;  /* 0x000000011b1b7824 */ /* 0x000fca00010e0609 */
[----:B------:R-:W2:Y:S01]  /*0aa0*/  LDG.E.U8 R26, desc[UR10][R26.64] ;  /* 0x0000000a1a1a7981 */ /* 0x000ea2000c1e1100 */
[----:B------:R-:W-:Y:S01]  /*0ab0*/  VIADD R24, R24, 0x3 ;  /* 0x0000000318187836 */ /* 0x000fe20000000000 */
[----:B------:R-:W-:-:S04]  /*0ac0*/  ISETP.GT.AND P4, PT, R25, RZ, PT ;  /* 0x000000ff1900720c */ /* 0x000fc80003f84270 */
[----:B------:R-:W-:Y:S02]  /*0ad0*/  IADD3 R32, P2, PT, R24, UR4, RZ ;  /* 0x0000000418207c10 */ /* 0x000fe4000ff5e0ff */
[----:B------:R-:W-:Y:S02]  /*0ae0*/  SHF.R.S32.HI R34, RZ, 0x1f, R5 ;  /* 0x0000001fff227819 */ /* 0x000fe40000011405 */
[----:B------:R-:W-:Y:S01]  /*0af0*/  SEL R36, R5, R32, P4 ;  /* 0x0000002005247207 */ /* 0x000fe20002000000 */
[----:B------:R-:W-:-:S05]  /*0b00*/  IMAD.X R33, RZ, RZ, UR7, P2 ;  /* 0x00000007ff217e24 */ /* 0x000fca00090e06ff */
[----:B------:R-:W-:Y:S02]  /*0b10*/  SEL R34, R34, R33, P4 ;  /* 0x0000002122227207 */ /* 0x000fe40002000000 */
[----:B--2---:R-:W-:Y:S02]  /*0b20*/  LEA R30, R26, UR17, 0x2 ;  /* 0x000000111a1e7c11 */ /* 0x004fe4000f8e10ff */
[----:B------:R-:W-:-:S03]  /*0b30*/  IADD3 R26, P2, PT, R36, R8, RZ ;  /* 0x00000008241a7210 */ /* 0x000fc60007f5e0ff */
[----:B------:R-:W2:Y:S02]  /*0b40*/  LDL R31, [R30] ;  /* 0x000000001e1f7983 */ /* 0x000ea40000100800 */
[----:B------:R-:W-:-:S05]  /*0b50*/  IMAD.X R27, R34, 0x1, R9, P2 ;  /* 0x00000001221b7824 */ /* 0x000fca00010e0609 */
[----:B------:R-:W3:Y:S01]  /*0b60*/  LDG.E.U8 R26, desc[UR10][R26.64] ;  /* 0x0000000a1a1a7981 */ /* 0x000ee2000c1e1100 */
[----:B--2---:R-:W-:-:S05]  /*0b70*/  IADD3 R31, PT, PT, R31, 0x1, RZ ;  /* 0x000000011f1f7810 */ /* 0x004fca0007ffe0ff */
[----:B------:R0:W-:Y:S01]  /*0b80*/  STL [R30], R31 ;  /* 0x0000001f1e007387 */ /* 0x0001e20000100800 */
[----:B---3--:R-:W-:-:S05]  /*0b90*/  LEA R36, R26, UR17, 0x2 ;  /* 0x000000111a247c11 */ /* 0x008fca000f8e10ff */
[----:B0-----:R-:W2:Y:S01]  /*0ba0*/  LDL R30, [R36] ;  /* 0x00000000241e7983 */ /* 0x001ea20000100800 */
[----:B------:R-:W0:Y:S01]  /*0bb0*/  LDC R31, c[0x0][0x394] ;  /* 0x0000e500ff1f7b82 */ /* 0x000e220000000800 */
[----:B------:R-:W-:Y:S01]  /*0bc0*/  IADD3 R24, PT, PT, R24, UR4, RZ ;  /* 0x0000000418187c10 */ /* 0x000fe2000fffe0ff */
[----:B------:R-:W-:Y:S04]  /*0bd0*/  BSSY.RECONVERGENT B1, `(.L_x_4) ;  /* 0x0000019000017945 */ /* 0x000fe80003800200 */
[----:B------:R-:W-:Y:S02]  /*0be0*/  IMAD R34, R21, 0x3, R24 ;  /* 0x0000000315227824 */ /* 0x000fe400078e0218 */
[----:B--2---:R-:W-:Y:S02]  /*0bf0*/  VIADD R27, R30, 0x1 ;  /* 0x000000011e1b7836 */ /* 0x004fe40000000000 */
[----:B------:R-:W-:-:S03]  /*0c00*/  VIADD R30, R23, 0x1 ;  /* 0x00000001171e7836 */ /* 0x000fc60000000000 */
[----:B------:R2:W-:Y:S02]  /*0c10*/  STL [R36], R27 ;  /* 0x0000001b24007387 */ /* 0x0005e40000100800 */
[----:B0-----:R-:W-:-:S13]  /*0c20*/  ISETP.LT.AND P2, PT, R30, R31, PT ;  /* 0x0000001f1e00720c */ /* 0x001fda0003f41270 */
[----:B--2---:R-:W-:Y:S05]  /*0c30*/  @P4 BRA P2, `(.L_x_5) ;  /* 0x0000000000404947 */ /* 0x004fea0001000000 */
[----:B------:R-:W-:Y:S02]  /*0c40*/  ISETP.GE.AND P4, PT, R25, 0x1, PT ;  /* 0x000000011900780c */ /* 0x000fe40003f86270 */
[----:B------:R-:W-:-:S13]  /*0c50*/  ISETP.LT.AND P2, PT, R30, R31, PT ;  /* 0x0000001f1e00720c */ /* 0x000fda0003f41270 */
[----:B------:R-:W-:Y:S05]  /*0c60*/  @!P4 BRA P2, `(.L_x_6) ;  /* 0x000000000028c947 */ /* 0x000fea0001000000 */
[----:B------:R-:W-:Y:S01]  /*0c70*/  ISETP.GE.AND P2, PT, R30, R31, PT ;  /* 0x0000001f1e00720c */ /* 0x000fe20003f46270 */
[----:B------:R-:W-:Y:S01]  /*0c80*/  IMAD.U32 R26, RZ, RZ, UR9 ;  /* 0x00000009ff1a7e24 */ /* 0x000fe2000f8e00ff */
[----:B------:R-:W-:Y:S02]  /*0c90*/  SEL R27, R35, R2, !P4 ;  /* 0x00000002231b7207 */ /* 0x000fe40006000000 */
[----:B------:R-:W-:Y:S02]  /*0ca0*/  ISETP.LE.OR P2, PT, R37, UR16, P2 ;  /* 0x0000001025007c0c */ /* 0x000fe40009743670 */
[----:B------:R-:W-:Y:S02]  /*0cb0*/  SEL R26, R26, UR6, !P4 ;  /* 0x000000061a1a7c07 */ /* 0x000fe4000e000000 */
[----:B------:R-:W-:-:S13]  /*0cc0*/  ISETP.LT.OR P2, PT, R25, 0x1, P2 ;  /* 0x000000011900780c */ /* 0x000fda0001741670 */
[----:B------:R-:W-:Y:S05]  /*0cd0*/  @P2 BRA `(.L_x_7) ;  /* 0x0000000000202947 */ /* 0x000fea0003800000 */
[----:B------:R-:W-:Y:S02]  /*0ce0*/  IMAD.MOV.U32 R26, RZ, RZ, R10 ;  /* 0x000000ffff1a7224 */ /* 0x000fe400078e000a */
[----:B------:R-:W-:Y:S01]  /*0cf0*/  IMAD.MOV.U32 R27, RZ, RZ, R11 ;  /* 0x000000ffff1b7224 */ /* 0x000fe200078e000b */
[----:B------:R-:W-:Y:S06]  /*0d00*/  BRA `(.L_x_7) ;  /* 0x0000000000147947 */ /* 0x000fec0003800000 */
.L_x_6:
[----:B------:R-:W-:Y:S02]  /*0d10*/  VIADD R26, R24, 0x3 ;  /* 0x00000003181a7836 */ /* 0x000fe40000000000 */
[----:B------:R-:W-:Y:S01]  /*0d20*/  IMAD.MOV.U32 R27, RZ, RZ, RZ ;  /* 0x000000ffff1b7224 */ /* 0x000fe200078e00ff */
[----:B------:R-:W-:Y:S06]  /*0d30*/  BRA `(.L_x_7) ;  /* 0x0000000000087947 */ /* 0x000fec0003800000 */
.L_x_5:
[----:B------:R-:W-:-:S04]  /*0d40*/  IADD3 R26, PT, PT, R34, 0x3, RZ ;  /* 0x00000003221a7810 */ /* 0x000fc80007ffe0ff */
[----:B------:R-:W-:-:S07]  /*0d50*/  SHF.R.S32.HI R27, RZ, 0x1f, R26 ;  /* 0x0000001fff1b7819 */ /* 0x000fce000001141a */
.L_x_7:
[----:B------:R-:W-:Y:S05]  /*0d60*/  BSYNC.RECONVERGENT B1 ;  /* 0x0000000000017941 */ /* 0x000fea0003800200 */
.L_x_4:
[----:B------:R-:W-:-:S05]  /*0d70*/  IADD3 R26, P2, PT, R26, R8, RZ ;  /* 0x000000081a1a7210 */ /* 0x000fca0007f5e0ff */
[----:B------:R-:W-:-:S05]  /*0d80*/  IMAD.X R27, R27, 0x1, R9, P2 ;  /* 0x000000011b1b7824 */ /* 0x000fca00010e0609 */
[----:B------:R-:W2:Y:S02]  /*0d90*/  LDG.E.U8 R26, desc[UR10][R26.64] ;  /* 0x0000000a1a1a7981 */ /* 0x000ea4000c1e1100 */
[----:B--2---:R-:W-:-:S05]  /*0da0*/  LEA R36, R26, UR17, 0x2 ;  /* 0x000000111a247c11 */ /* 0x004fca000f8e10ff */
[----:B------:R-:W2:Y:S01]  /*0db0*/  LDL R37, [R36] ;  /* 0x0000000024257983 */ /* 0x000ea20000100800 */
[----:B------:R-:W-:Y:S01]  /*0dc0*/  LOP3.LUT R26, R22, R25, RZ, 0xfc, !PT ;  /* 0x00000019161a7212 */ /* 0x000fe200078efcff */
[----:B------:R-:W-:Y:S03]  /*0dd0*/  BSSY.RECONVERGENT B1, `(.L_x_8) ;  /* 0x0000025000017945 */ /* 0x000fe60003800200 */
[----:B------:R-:W-:Y:S01]  /*0de0*/  ISETP.GT.AND P2, PT, R26, -0x1, PT ;  /* 0xffffffff1a00780c */ /* 0x000fe20003f44270 */
[----:B--2---:R-:W-:-:S05]  /*0df0*/  VIADD R37, R37, 0x1 ;  /* 0x0000000125257836 */ /* 0x004fca0000000000 */
[----:B------:R0:W-:Y:S07]  /*0e00*/  STL [R36], R37 ;  /* 0x0000002524007387 */ /* 0x0001ee0000100800 */
[----:B------:R-:W-:Y:S05]  /*0e10*/  @!P3 BRA P2, `(.L_x_9) ;  /* 0x000000000074b947 */ /* 0x000fea0001000000 */
[----:B------:R-:W-:Y:S01]  /*0e20*/  LOP3.LUT R26, R22, R25, RZ, 0xc0, !PT ;  /* 0x00000019161a7212 */ /* 0x000fe200078ec0ff */
[----:B------:R-:W-:-:S03]  /*0e30*/  IMAD.MOV.U32 R27, RZ, RZ, R29 ;  /* 0x000000ffff1b7224 */ /* 0x000fc600078e001d */
[----:B------:R-:W-:Y:S01]  /*0e40*/  ISETP.GE.AND P2, PT, R26, RZ, PT ;  /* 0x000000ff1a00720c */ /* 0x000fe20003f46270 */
[----:B------:R-:W-:-:S12]  /*0e50*/  IMAD.MOV.U32 R26, RZ, RZ, R28 ;  /* 0x000000ffff1a7224 */ /* 0x000fd800078e001c */
[----:B------:R-:W-:Y:S05]  /*0e60*/  @!P2 BRA `(.L_x_10) ;  /* 0x00000000006ca947 */ /* 0x000fea0003800000 */
[----:B------:R-:W-:Y:S01]  /*0e70*/  ISETP.GT.AND P3, PT, R23, R31, PT ;  /* 0x0000001f1700720c */ /* 0x000fe20003f64270 */
[--C-:B------:R-:W-:Y:S01]  /*0e80*/  IMAD.MOV.U32 R26, RZ, RZ, R20.reuse ;  /* 0x000000ffff1a7224 */ /* 0x100fe200078e0014 */
[----:B------:R-:W-:Y:S02]  /*0e90*/  ISETP.LT.AND P2, PT, R25, RZ, PT ;  /* 0x000000ff1900720c */ /* 0x000fe40003f41270 */
[----:B------:R-:W-:-:S11]  /*0ea0*/  SHF.R.S32.HI R27, RZ, 0x1f, R20 ;  /* 0x0000001fff1b7819 */ /* 0x000fd60000011414 */
[----:B------:R-:W-:Y:S05]  /*0eb0*/  @!P3 BRA P2, `(.L_x_10) ;  /* 0x000000000058b947 */ /* 0x000fea0001000000 */
[C---:B------:R-:W-:Y:S02]  /*0ec0*/  ISETP.NE.AND P5, PT, R23.reuse, RZ, PT ;  /* 0x000000ff1700720c */ /* 0x040fe40003fa5270 */
[-C--:B------:R-:W-:Y:S02]  /*0ed0*/  ISETP.GT.AND P4, PT, R23, R31.reuse, PT ;  /* 0x0000001f1700720c */ /* 0x080fe40003f84270 */
[C---:B------:R-:W-:Y:S02]  /*0ee0*/  ISETP.LT.OR P2, PT, R25.reuse, RZ, !P5 ;  /* 0x000000ff1900720c */ /* 0x040fe40006f41670 */
[----:B------:R-:W-:Y:S02]  /*0ef0*/  ISETP.LE.OR P4, PT, R25, UR16, P4 ;  /* 0x0000001019007c0c */ /* 0x000fe4000a783670 */
[----:B------:R-:W-:Y:S02]  /*0f00*/  ISETP.GT.OR P2, PT, R22, R31, P2 ;  /* 0x0000001f1600720c */ /* 0x000fe40001744670 */
[----:B------:R-:W-:-:S02]  /*0f10*/  IADD3 R27, PT, PT, R14, -0x3, RZ ;  /* 0xfffffffd0e1b7810 */ /* 0x000fc40007ffe0ff */
[----:B------:R-:W-:Y:S02]  /*0f20*/  PLOP3.LUT P4, PT, P2, P4, PT, 0xf8, 0x8f ;  /* 0x00000000008f781c */ /* 0x000fe40001789f70 */
[----:B------:R-:W-:Y:S02]  /*0f30*/  SEL R27, R6, R27, !P5 ;  /* 0x0000001b061b7207 */ /* 0x000fe40006800000 */
[----:B------:R-:W-:Y:S02]  /*0f40*/  ISETP.GE.AND P5, PT, R25, RZ, PT ;  /* 0x000000ff1900720c */ /* 0x000fe40003fa6270 */
[----:B------:R-:W-:Y:S02]  /*0f50*/  SHF.R.S32.HI R26, RZ, 0x1f, R27 ;  /* 0x0000001fff1a7819 */ /* 0x000fe4000001141b */
[----:B------:R-:W-:Y:S02]  /*0f60*/  SEL R27, R27, UR9, P5 ;  /* 0x000000091b1b7c07 */ /* 0x000fe4000a800000 */
[----:B0-----:R-:W-:-:S02]  /*0f70*/  SEL R37, R35, R26, !P5 ;  /* 0x0000001a23257207 */ /* 0x001fc40006800000 */
[----:B------:R-:W-:Y:S02]  /*0f80*/  SEL R26, R27, UR6, P2 ;  /* 0x000000061b1a7c07 */ /* 0x000fe40009000000 */
[----:B------:R-:W-:Y:S01]  /*0f90*/  SEL R27, R37, R2, P2 ;  /* 0x00000002251b7207 */ /* 0x000fe20001000000 */
[----:B------:R-:W-:Y:S06]  /*0fa0*/  @P4 BRA `(.L_x_10) ;  /* 0x00000000001c4947 */ /* 0x000fec0003800000 */
[----:B------:R-:W-:-:S04]  /*0fb0*/  IMAD.MOV.U32 R26, RZ, RZ, 0x3 ;  /* 0x00000003ff1a7424 */ /* 0x000fc800078e00ff */
[----:B------:R-:W-:-:S05]  /*0fc0*/  IMAD R26, R15, R26, UR4 ;  /* 0x000000040f1a7e24 */ /* 0x000fca000f8e021a */
[----:B------:R-:W-:Y:S01]  /*0fd0*/  SHF.R.S32.HI R27, RZ, 0x1f, R26 ;  /* 0x0000001fff1b7819 */ /* 0x000fe2000001141a */
[----:B------:R-:W-:Y:S06]  /*0fe0*/  BRA `(.L_x_10) ;  /* 0x00000000000c7947 */ /* 0x000fec0003800000 */
.L_x_9:
[----:B------:R-:W-:-:S04]  /*0ff0*/  IMAD.U32 R27, RZ, RZ, UR8 ;  /* 0x00000008ff1b7e24 */ /* 0x000fc8000f8e00ff */
[----:B------:R-:W-:-:S05]  /*1000*/  IMAD R26, R27, 0x3, R34 ;  /* 0x000000031b1a7824 */ /* 0x000fca00078e0222 */
[----:B------:R-:W-:-:S07]  /*1010*/  SHF.R.S32.HI R27, RZ, 0x1f, R26 ;  /* 0x0000001fff1b7819 */ /* 0x000fce000001141a */
.L_x_10:
[----:B------:R-:W-:Y:S05]  /*1020*/  BSYNC.RECONVERGENT B1 ;  /* 0x0000000000017941 */ /* 0x000fea0003800200 */
.L_x_8:
[----:B------:R-:W-:-:S05]  /*1030*/  IADD3 R26, P2, PT, R26, R8, RZ ;  /* 0x000000081a1a7210 */ /* 0x000fca0007f5e0ff */
[----:B------:R-:W-:-:S05]  /*1040*/  IMAD.X R27, R27, 0x1, R9, P2 ;  /* 0x000000011b1b7824 */ /* 0x000fca00010e0609 */
[----:B------:R-:W2:Y:S01]  /*1050*/  LDG.E.U8 R26, desc[UR10][R26.64] ;  /* 0x0000000a1a1a7981 */ /* 0x000ea2000c1e1100 */
[----:B------:R-:W-:-:S04]  /*1060*/  ISETP.GT.AND P2, PT, R25, -0x1, PT ;  /* 0xffffffff1900780c */ /* 0x000fc80003f44270 */
[----:B0-----:R-:W-:Y:S02]  /*1070*/  SEL R37, R13, R32, P2 ;  /* 0x000000200d257207 */ /* 0x001fe40001000000 */
[----:B------:R-:W-:Y:S02]  /*1080*/  SEL R34, R0, R33, P2 ;  /* 0x0000002100227207 */ /* 0x000fe40001000000 */
[----:B------:R-:W-:-:S05]  /*1090*/  IADD3 R32, P4, PT, R37, R8, RZ ;  /* 0x0000000825207210 */ /* 0x000fca0007f9e0ff */
[----:B------:R-:W-:-:S05]  /*10a0*/  IMAD.X R33, R34, 0x1, R9, P4 ;  /* 0x0000000122217824 */ /* 0x000fca00020e0609 */
[----:B------:R-:W3:Y:S01]  /*10b0*/  LDG.E.U8 R32, desc[UR10][R32.64] ;  /* 0x0000000a20207981 */ /* 0x000ee2000c1e1100 */
[----:B--2---:R-:W-:-:S05]  /*10c0*/  LEA R36, R26, UR17, 0x2 ;  /* 0x000000111a247c11 */ /* 0x004fca000f8e10ff */
[----:B------:R-:W2:Y:S01]  /*10d0*/  LDL R34, [R36] ;  /* 0x0000000024227983 */ /* 0x000ea20000100800 */
[----:B---3--:R-:W-:Y:S01]  /*10e0*/  LEA R32, R32, UR17, 0x2 ;  /* 0x0000001120207c11 */ /* 0x008fe2000f8e10ff */
[----:B--2---:R-:W-:-:S05]  /*10f0*/  VIADD R37, R34, 0x1 ;  /* 0x0000000122257836 */ /* 0x004fca0000000000 */
[----:B------:R0:W-:Y:S04]  /*1100*/  STL [R36], R37 ;  /* 0x0000002524007387 */ /* 0x0001e80000100800 */
[----:B------:R-:W2:Y:S01]  /*1110*/  LDL R26, [R32] ;  /* 0x00000000201a7983 */ /* 0x000ea20000100800 */
[----:B------:R-:W-:Y:S01]  /*1120*/  ISETP.LT.AND P4, PT, R30, R31, PT ;  /* 0x0000001f1e00720c */ /* 0x000fe20003f81270 */
[----:B------:R-:W-:Y:S01]  /*1130*/  BSSY.RECONVERGENT B1, `(.L_x_11) ;  /* 0x0000017000017945 */ /* 0x000fe20003800200 */
[----:B------:R-:W-:Y:S01]  /*1140*/  IMAD.IADD R34, R19, 0x1, R24 ;  /* 0x0000000113227824 */ /* 0x000fe200078e0218 */
[----:B--2---:R-:W-:-:S05]  /*1150*/  IADD3 R27, PT, PT, R26, 0x1, RZ ;  /* 0x000000011a1b7810 */ /* 0x004fca0007ffe0ff */
[----:B------:R0:W-:Y:S05]  /*1160*/  STL [R32], R27 ;  /* 0x0000001b20007387 */ /* 0x0001ea0000100800 */
[----:B------:R-:W-:Y:S05]  /*1170*/  @P2 BRA P4, `(.L_x_12) ;  /* 0x0000000000402947 */ /* 0x000fea0002000000 */
[----:B------:R-:W-:Y:S02]  /*1180*/  ISETP.GE.AND P4, PT, R25, RZ, PT ;  /* 0x000000ff1900720c */ /* 0x000fe40003f86270 */
[----:B------:R-:W-:-:S13]  /*1190*/  ISETP.LT.AND P2, PT, R30, R31, PT ;  /* 0x0000001f1e00720c */ /* 0x000fda0003f41270 */
[----:B------:R-:W-:Y:S05]  /*11a0*/  @!P4 BRA P2, `(.L_x_13) ;  /* 0x000000000028c947 */ /* 0x000fea0001000000 */
[----:B------:R-:W-:Y:S01]  /*11b0*/  ISETP.GE.AND P2, PT, R30, R31, PT ;  /* 0x0000001f1e00720c */ /* 0x000fe20003f46270 */
[----:B------:R-:W-:Y:S01]  /*11c0*/  IMAD.U32 R26, RZ, RZ, UR9 ;  /* 0x00000009ff1a7e24 */ /* 0x000fe2000f8e00ff */
[----:B0-----:R-:W-:Y:S02]  /*11d0*/  SEL R27, R35, R2, !P4 ;  /* 0x00000002231b7207 */ /* 0x001fe40006000000 */
[C---:B------:R-:W-:Y:S02]  /*11e0*/  ISETP.LE.OR P2, PT, R25.reuse, UR16, P2 ;  /* 0x0000001019007c0c */ /* 0x040fe40009743670 */
[----:B------:R-:W-:Y:S02]  /*11f0*/  SEL R26, R26, UR6, !P4 ;  /* 0x000000061a1a7c07 */ /* 0x000fe4000e000000 */
[----:B------:R-:W-:-:S13]  /*1200*/  ISETP.LT.OR P2, PT, R25, RZ, P2 ;  /* 0x000000ff1900720c */ /* 0x000fda0001741670 */
[----:B------:R-:W-:Y:S05]  /*1210*/  @P2 BRA `(.L_x_14) ;  /* 0x0000000000202947 */ /* 0x000fea0003800000 */
[----:B------:R-:W-:Y:S02]  /*1220*/  IMAD.MOV.U32 R26, RZ, RZ, R10 ;  /* 0x000000ffff1a7224 */ /* 0x000fe400078e000a */
[----:B------:R-:W-:Y:S01]  /*1230*/  IMAD.MOV.U32 R27, RZ, RZ, R11 ;  /* 0x000000ffff1b7224 */ /* 0x000fe200078e000b */
[----:B------:R-:W-:Y:S06]  /*1240*/  BRA `(.L_x_14) ;  /* 0x0000000000147947 */ /* 0x000fec0003800000 */
.L_x_13:
[----:B0-----:R-:W-:Y:S02]  /*1250*/  HFMA2 R27, -RZ, RZ, 0, 0 ;  /* 0x00000000ff1b7431 */ /* 0x001fe400000001ff */
[----:B------:R-:W-:Y:S01]  /*1260*/  VIADD R26, R24, 0x3 ;  /* 0x00000003181a7836 */ /* 0x000fe20000000000 */
[----:B------:R-:W-:Y:S06]  /*1270*/  BRA `(.L_x_14) ;  /* 0x0000000000087947 */ /* 0x000fec0003800000 */
.L_x_12:
[----:B------:R-:W-:-:S05]  /*1280*/  VIADD R26, R34, 0x3 ;  /* 0x00000003221a7836 */ /* 0x000fca0000000000 */
[----:B0-----:R-:W-:-:S07]  /*1290*/  SHF.R.S32.HI R27, RZ, 0x1f, R26 ;  /* 0x0000001fff1b7819 */ /* 0x001fce000001141a */
.L_x_14:
[----:B------:R-:W-:Y:S05]  /*12a0*/  BSYNC.RECONVERGENT B1 ;  /* 0x0000000000017941 */ /* 0x000fea0003800200 */
.L_x_11:
[----:B------:R-:W-:-:S05]  /*12b0*/  IADD3 R10, P2, PT, R26, R8, RZ ;  /* 0x000000081a0a7210 */ /* 0x000fca0007f5e0ff */
[----:B------:R-:W-:-:S05]  /*12c0*/  IMAD.X R11, R27, 0x1, R9, P2 ;  /* 0x000000011b0b7824 */ /* 0x000fca00010e0609 */
[----:B------:R-:W2:Y:S02]  /*12d0*/  LDG.E.U8 R10, desc[UR10][R10.64] ;  /* 0x0000000a0a0a7981 */ /* 0x000ea4000c1e1100 */
[----:B--2---:R-:W-:-:S05]  /*12e0*/  LEA R26, R10, UR17, 0x2 ;  /* 0x000000110a1a7c11 */ /* 0x004fca000f8e10ff */
[----:B------:R-:W2:Y:S01]  /*12f0*/  LDL R27, [R26] ;  /* 0x000000001a1b7983 */ /* 0x000ea20000100800 */
[----:B------:R-:W-:Y:S01]  /*1300*/  BSSY.RECONVERGENT B1, `(.L_x_15) ;  /* 0x0000020000017945 */ /* 0x000fe20003800200 */
[----:B------:R-:W-:Y:S01]  /*1310*/  SHF.R.S32.HI R33, RZ, 0x1f, R7 ;  /* 0x0000001fff217819 */ /* 0x000fe20000011407 */
[----:B--2---:R-:W-:-:S05]  /*1320*/  VIADD R27, R27, 0x1 ;  /* 0x000000011b1b7836 */ /* 0x004fca0000000000 */
[----:B------:R0:W-:Y:S01]  /*1330*/  STL [R26], R27 ;  /* 0x0000001b1a007387 */ /* 0x0001e20000100800 */
[----:B------:R-:W-:Y:S05]  /*1340*/  @P1 BRA `(.L_x_16) ;  /* 0x0000000000601947 */ /* 0x000fea0003800000 */
[----:B------:R-:W-:-:S05]  /*1350*/  VIADD R11, R25, 0x1 ;  /* 0x00000001190b7836 */ /* 0x000fca0000000000 */
[----:B------:R-:W-:-:S04]  /*1360*/  LOP3.LUT R10, R22, R11, RZ, 0xc0, !PT ;  /* 0x0000000b160a7212 */ /* 0x000fc800078ec0ff */
[----:B------:R-:W-:-:S13]  /*1370*/  ISETP.GE.AND P2, PT, R10, RZ, PT ;  /* 0x000000ff0a00720c */ /* 0x000fda0003f46270 */
[----:B------:R-:W-:Y:S05]  /*1380*/  @!P2 BRA `(.L_x_17) ;  /* 0x00000000005ca947 */ /* 0x000fea0003800000 */
[----:B------:R-:W-:Y:S01]  /*1390*/  ISETP.GE.AND P2, PT, R25, -0x1, PT ;  /* 0xffffffff1900780c */ /* 0x000fe20003f46270 */
[--C-:B------:R-:W-:Y:S01]  /*13a0*/  IMAD.MOV.U32 R28, RZ, RZ, R20.reuse ;  /* 0x000000ffff1c7224 */ /* 0x100fe200078e0014 */
[----:B------:R-:W-:Y:S02]  /*13b0*/  ISETP.LE.AND P4, PT, R23, R31, PT ;  /* 0x0000001f1700720c */ /* 0x000fe40003f83270 */
[----:B------:R-:W-:-:S11]  /*13c0*/  SHF.R.S32.HI R29, RZ, 0x1f, R20 ;  /* 0x0000001fff1d7819 */ /* 0x000fd60000011414 */
[----:B------:R-:W-:Y:S05]  /*13d0*/  @!P2 BRA P4, `(.L_x_17) ;  /* 0x000000000048a947 */ /* 0x000fea0002000000 */
[----:B------:R-:W-:Y:S02]  /*13e0*/  ISETP.GE.AND P6, PT, R11, UR16, PT ;  /* 0x000000100b007c0c */ /* 0x000fe4000bfc6270 */
[----:B------:R-:W-:Y:S02]  /*13f0*/  SHF.R.S32.HI R10, RZ, 0x1f, R14 ;  /* 0x0000001fff0a7819 */ /* 0x000fe4000001140e */
[----:B------:R-:W-:Y:S02]  /*1400*/  ISETP.EQ.AND P4, PT, R23, RZ, !P6 ;  /* 0x000000ff1700720c */ /* 0x000fe40007782270 */
[----:B------:R-:W-:Y:S02]  /*1410*/  ISETP.GT.AND P5, PT, R22, R31, PT ;  /* 0x0000001f1600720c */ /* 0x000fe40003fa4270 */
[----:B------:R-:W-:Y:S02]  /*1420*/  SEL R28, R14, R7, P4 ;  /* 0x000000070e1c7207 */ /* 0x000fe40002000000 */
[----:B------:R-:W-:-:S02]  /*1430*/  SEL R10, R10, R33, P4 ;  /* 0x000000210a0a7207 */ /* 0x000fc40002000000 */
[----:B------:R-:W-:Y:S02]  /*1440*/  SEL R28, R28, UR9, P2 ;  /* 0x000000091c1c7c07 */ /* 0x000fe40009000000 */
[----:B------:R-:W-:Y:S02]  /*1450*/  SEL R29, R35, R10, !P2 ;  /* 0x0000000a231d7207 */ /* 0x000fe40005000000 */
[----:B------:R-:W-:Y:S02]  /*1460*/  SEL R10, R28, UR6, P5 ;  /* 0x000000061c0a7c07 */ /* 0x000fe4000a800000 */
[-C--:B------:R-:W-:Y:S02]  /*1470*/  SEL R11, R29, R2.reuse, P5 ;  /* 0x000000021d0b7207 */ /* 0x080fe40002800000 */
[----:B------:R-:W-:Y:S02]  /*1480*/  SEL R10, R10, UR6, !P6 ;  /* 0x000000060a0a7c07 */ /* 0x000fe4000f000000 */
[----:B------:R-:W-:-:S02]  /*1490*/  SEL R11, R11, R2, !P6 ;  /* 0x000000020b0b7207 */ /* 0x000fc40007000000 */
[----:B------:R-:W-:Y:S02]  /*14a0*/  @P2 SEL R28, R28, R10, P4 ;  /* 0x0000000a1c1c2207 */ /* 0x000fe40002000000 */
[----:B------:R-:W-:Y:S01]  /*14b0*/  @P2 SEL R29, R29, R11, P4 ;  /* 0x0000000b1d1d2207 */ /* 0x000fe20002000000 */
[----:B------:R-:W-:Y:S06]  /*14c0*/  BRA `(.L_x_17) ;  /* 0x00000000000c7947 */ /* 0x000fec0003800000 */
.L_x_16:
[----:B------:R-:W-:-:S05]  /*14d0*/  MOV R11, UR8 ;  /* 0x00000008000b7c02 */ /* 0x000fca0008000f00 */
[----:B------:R-:W-:-:S05]  /*14e0*/  IMAD R28, R11, 0x3, R34 ;  /* 0x000000030b1c7824 */ /* 0x000fca00078e0222 */
[----:B------:R-:W-:-:S07]  /*14f0*/  SHF.R.S32.HI R29, RZ, 0x1f, R28 ;  /* 0x0000001fff1d7819 */ /* 0x000fce000001141c */
.L_x_17:
[----:B------:R-:W-:Y:S05]  /*1500*/  BSYNC.RECONVERGENT B1 ;  /* 0x0000000000017941 */ /* 0x000fea0003800200 */
.L_x_15:
[----:B------:R-:W-:-:S05]  /*1510*/  IADD3 R10, P2, PT, R28, R8, RZ ;  /* 0x000000081c0a7210 */ /* 0x000fca0007f5e0ff */
[----:B------:R-:W-:Y:S02]  /*1520*/  IMAD.X R11, R29, 0x1, R9, P2 ;  /* 0x000000011d0b7824 */ /* 0x000fe400010e0609 */
[----:B------:R-:W2:Y:S03]  /*1530*/  LDC R29, c[0x0][0x390] ;  /* 0x0000e400ff1d7b82 */ /* 0x000ea60000000800 */
[----:B------:R3:W5:Y:S01]  /*1540*/  LDG.E.U8 R28, desc[UR10][R10.64] ;  /* 0x0000000a0a1c7981 */ /* 0x000762000c1e1100 */
[C---:B------:R-:W-:Y:S01]  /*1550*/  VIADD R32, R25.reuse, 0x1 ;  /* 0x0000000119207836 */ /* 0x040fe20000000000 */
[----:B------:R-:W-:Y:S01]  /*1560*/  ISETP.GT.AND P2, PT, R25, -0x2, PT ;  /* 0xfffffffe1900780c */ /* 0x000fe20003f44270 */
[----:B------:R-:W-:Y:S01]  /*1570*/  BSSY.RECONVERGENT B1, `(.L_x_18) ;  /* 0x0000010000017945 */ /* 0x000fe20003800200 */
[--C-:B0-----:R-:W-:Y:S01]  /*1580*/  SHF.R.S32.HI R27, RZ, 0x1f, R12.reuse ;  /* 0x0000001fff1b7819 */ /* 0x101fe2000001140c */
[----:B------:R-:W-:Y:S01]  /*1590*/  IMAD.MOV.U32 R26, RZ, RZ, R12 ;  /* 0x000000ffff1a7224 */ /* 0x000fe200078e000c */
[----:B--2---:R-:W-:-:S13]  /*15a0*/  ISETP.LT.AND P4, PT, R32, R29, PT ;  /* 0x0000001d2000720c */ /* 0x004fda0003f81270 */
[----:B---3--:R-:W-:Y:S05]  /*15b0*/  @P2 BRA P4, `(.L_x_19) ;  /* 0x00000000002c2947 */ /* 0x008fea0002000000 */
[----:B------:R-:W-:Y:S01]  /*15c0*/  ISETP.GE.AND P2, PT, R25, -0x1, PT ;  /* 0xffffffff1900780c */ /* 0x000fe20003f46270 */
[----:B------:R-:W-:Y:S02]  /*15d0*/  IMAD.MOV.U32 R26, RZ, RZ, R24 ;  /* 0x000000ffff1a7224 */ /* 0x000fe400078e0018 */
[----:B------:R-:W-:-:S10]  /*15e0*/  IMAD.MOV.U32 R27, RZ, RZ, RZ ;  /* 0x000000ffff1b7224 */ /* 0x000fd400078e00ff */
[----:B------:R-:W-:Y:S02]  /*15f0*/  @P2 ISETP.GT.AND P5, PT, R23, R31, PT ;  /* 0x0000001f1700220c */ /* 0x000fe40003fa4270 */
[----:B------:R-:W-:Y:S02]  /*1600*/  @P2 ISETP.GE.AND P4, PT, R32, R29, PT ;  /* 0x0000001d2000220c */ /* 0x000fe40003f86270 */
[-C--:B------:R-:W-:Y:S02]  /*1610*/  @P2 SEL R11, R33, R2.reuse, P5 ;  /* 0x00000002210b2207 */ /* 0x080fe40002800000 */
[----:B------:R-:W-:Y:S02]  /*1620*/  @P2 SEL R10, R7, UR6, P5 ;  /* 0x00000006070a2c07 */ /* 0x000fe4000a800000 */
[----:B------:R-:W-:Y:S02]  /*1630*/  @P2 SEL R11, R11, R2, !P4 ;  /* 0x000000020b0b2207 */ /* 0x000fe40006000000 */
[----:B------:R-:W-:-:S03]  /*1640*/  @P2 SEL R10, R10, UR6, !P4 ;  /* 0x000000060a0a2c07 */ /* 0x000fc6000e000000 */
[----:B------:R-:W-:Y:S01]  /*1650*/  @P2 IMAD.MOV.U32 R27, RZ, RZ, R11 ;  /* 0x000000ffff1b2224 */ /* 0x000fe200078e000b */
[----:B------:R-:W-:-:S07]  /*1660*/  @P2 MOV R26, R10 ;  /* 0x0000000a001a2202 */ /* 0x000fce0000000f00 */
.L_x_19:
[----:B------:R-:W-:Y:S05]  /*1670*/  BSYNC.RECONVERGENT B1 ;  /* 0x0000000000017941 */ /* 0x000fea0003800200 */
.L_x_18:
[----:B------:R-:W-:Y:S02]  /*1680*/  IADD3 R10, P2, PT, R26, R8, RZ ;  /* 0x000000081a0a7210 */ /* 0x000fe40007f5e0ff */
[----:B-----5:R-:W-:-:S03]  /*1690*/  LEA R28, R28, UR17, 0x2 ;  /* 0x000000111c1c7c11 */ /* 0x020fc6000f8e10ff */
[----:B------:R-:W-:Y:S02]  /*16a0*/  IMAD.X R11, R27, 0x1, R9, P2 ;  /* 0x000000011b0b7824 */ /* 0x000fe400010e0609 */
[----:B------:R0:W5:Y:S04]  /*16b0*/  LDL R33, [R28] ;  /* 0x000000001c217983 */ /* 0x0001680000100800 */
[----:B------:R0:W5:Y:S01]  /*16c0*/  LDG.E.U8 R10, desc[UR10][R10.64] ;  /* 0x0000000a0a0a7981 */ /* 0x000162000c1e1100 */
[----:B------:R-:W-:Y:S02]  /*16d0*/  ISETP.GE.AND P2, PT, R30, R31, PT ;  /* 0x0000001f1e00720c */ /* 0x000fe40003f46270 */
[----:B------:R-:W-:Y:S02]  /*16e0*/  ISETP.GT.AND P4, PT, R25, -0x2, PT ;  /* 0xfffffffe1900780c */ /* 0x000fe40003f84270 */
[----:B------:R-:W-:Y:S01]  /*16f0*/  ISETP.LT.AND P2, PT, R32, R29, !P2 ;  /* 0x0000001d2000720c */ /* 0x000fe20005741270 */
[----:B------:R-:W-:Y:S01]  /*1700*/  BSSY.RECONVERGENT B1, `(.L_x_20) ;  /* 0x000000c000017945 */ /* 0x000fe20003800200 */
[--C-:B------:R-:W-:Y:S01]  /*1710*/  SHF.R.S32.HI R27, RZ, 0x1f, R18.reuse ;  /* 0x0000001fff1b7819 */ /* 0x100fe20000011412 */
[----:B------:R-:W-:-:S10]  /*1720*/  IMAD.MOV.U32 R26, RZ, RZ, R18 ;  /* 0x000000ffff1a7224 */ /* 0x000fd400078e0012 */
[----:B0-----:R-:W-:Y:S05]  /*1730*/  @P2 BRA P4, `(.L_x_21) ;  /* 0x0000000000202947 */ /* 0x001fea0002000000 */
[----:B------:R-:W-:Y:S01]  /*1740*/  ISETP.GE.AND P4, PT, R25, -0x1, PT ;  /* 0xffffffff1900780c */ /* 0x000fe20003f86270 */
[----:B------:R-:W-:-:S03]  /*1750*/  IMAD.U32 R11, RZ, RZ, UR9 ;  /* 0x00000009ff0b7e24 */ /* 0x000fc6000f8e00ff */
[----:B------:R-:W-:-:S13]  /*1760*/  ISETP.LT.AND P2, PT, R30, R31, !P4 ;  /* 0x0000001f1e00720c */ /* 0x000fda0006741270 */
[----:B------:R-:W-:Y:S01]  /*1770*/  @P2 VIADD R24, R24, 0x3 ;  /* 0x0000000318182836 */ /* 0x000fe20000000000 */
[----:B------:R-:W-:Y:S01]  /*1780*/  @!P2 SEL R27, R35, R2, !P4 ;  /* 0x00000002231ba207 */ /* 0x000fe20006000000 */
[----:B------:R-:W-:Y:S01]  /*1790*/  @P2 IMAD.MOV.U32 R27, RZ, RZ, RZ ;  /* 0x000000ffff1b2224 */ /* 0x000fe200078e00ff */
[----:B------:R-:W-:Y:S02]  /*17a0*/  @!P2 SEL R26, R11, UR6, !P4 ;  /* 0x000000060b1aac07 */ /* 0x000fe4000e000000 */
[----:B------:R-:W-:-:S07]  /*17b0*/  @P2 MOV R26, R24 ;  /* 0x00000018001a2202 */ /* 0x000fce0000000f00 */
.L_x_21:
[----:B------:R-:W-:Y:S05]  /*17c0*/  BSYNC.RECONVERGENT B1 ;  /* 0x0000000000017941 */ /* 0x000fea0003800200 */
.L_x_20:
[----:B------:R-:W-:Y:S01]  /*17d0*/  IADD3 R26, P2, PT, R26, R8, RZ ;  /* 0x000000081a1a7210 */ /* 0x000fe20007f5e0ff */
[----:B-----5:R-:W-:Y:S01]  /*17e0*/  VIADD R33, R33, 0x1 ;  /* 0x0000000121217836 */ /* 0x020fe20000000000 */
[----:B------:R-:W-:-:S03]  /*17f0*/  LEA R24, R10, UR17, 0x2 ;  /* 0x000000110a187c11 */ /* 0x000fc6000f8e10ff */
[----:B------:R-:W-:Y:S01]  /*1800*/  IMAD.X R27, R27, 0x1, R9, P2 ;  /* 0x000000011b1b7824 */ /* 0x000fe200010e0609 */
[----:B------:R0:W-:Y:S04]  /*1810*/  STL [R28], R33 ;  /* 0x000000211c007387 */ /* 0x0001e80000100800 */
[----:B------:R-:W2:Y:S04]  /*1820*/  LDL R2, [R24] ;  /* 0x0000000018027983 */ /* 0x000ea80000100800 */
[----:B------:R-:W3:Y:S01]  /*1830*/  LDG.E.U8 R26, desc[UR10][R26.64] ;  /* 0x0000000a1a1a7981 */ /* 0x000ee2000c1e1100 */
[----:B--2---:R-:W-:Y:S01]  /*1840*/  VIADD R29, R2, 0x1 ;  /* 0x00000001021d7836 */ /* 0x004fe20000000000 */
[----:B---3--:R-:W-:-:S04]  /*1850*/  LEA R30, R26, UR17, 0x2 ;  /* 0x000000111a1e7c11 */ /* 0x008fc8000f8e10ff */
[----:B------:R0:W-:Y:S04]  /*1860*/  STL [R24], R29 ;  /* 0x0000001d18007387 */ /* 0x0001e80000100800 */
[----:B------:R-:W2:Y:S02]  /*1870*/  LDL R2, [R30] ;  /* 0x000000001e027983 */ /* 0x000ea40000100800 */
[----:B--2---:R-:W-:-:S05]  /*1880*/  VIADD R31, R2, 0x1 ;  /* 0x00000001021f7836 */ /* 0x004fca0000000000 */
[----:B------:R0:W-:Y:S04]  /*1890*/  STL [R30], R31 ;  /* 0x0000001f1e007387 */ /* 0x0001e80000100800 */
[----:B------:R-:W2:Y:S01]  /*18a0*/  LDL.128 R8, [R1] ;  /* 0x0000000001087983 */ /* 0x000ea20000100c00 */
[----:B------:R-:W-:Y:S01]  /*18b0*/  BSSY.RECONVERGENT B1, `(.L_x_22) ;  /* 0x000043e000017945 */ /* 0x000fe20003800200 */
[----:B------:R-:W-:Y:S02]  /*18c0*/  PRMT R2, RZ, 0x7610, R2 ;  /* 0x00007610ff027816 */ /* 0x000fe40000000002 */
[----:B--2---:R-:W-:-:S13]  /*18d0*/  ISETP.GT.AND P2, PT, R8, 0x4, PT ;  /* 0x000000040800780c */ /* 0x004fda0003f44270 */
[----:B0-----:R-:W-:Y:S05]  /*18e0*/  @P2 BRA `(.L_x_23) ;  /* 0x0000004000e82947 */ /* 0x001fea0003800000 */
[----:B------:R-:W-:Y:S01]  /*18f0*/  IADD3 R9, PT, PT, R8, R9, RZ ;  /* 0x0000000908097210 */ /* 0x000fe20007ffe0ff */
[----:B------:R-:W-:-:S03]  /*1900*/  IMAD.MOV.U32 R2, RZ, RZ, 0x1 ;  /* 0x00000001ff027424 */ /* 0x000fc600078e00ff */
[----:B------:R-:W-:-:S13]  /*1910*/  ISETP.GT.AND P2, PT, R9, 0x4, PT ;  /* 0x000000040900780c */ /* 0x000fda0003f44270 */
[----:B------:R-:W-:Y:S05]  /*1920*/  @P2 BRA `(.L_x_23) ;  /* 0x0000004000d82947 */ /* 0x000fea0003800000 */
[----:B------:R-:W-:Y:S02]  /*1930*/  IMAD.IADD R10, R9, 0x1, R10 ;  /* 0x00000001090a7824 */ /* 0x000fe400078e020a */
[----:B------:R-:W-:-:S03]  /*1940*/  IMAD.MOV.U32 R2, RZ, RZ, 0x2 ;  /* 0x00000002ff027424 */ /* 0x000fc600078e00ff */
[----:B------:R-:W-:-:S13]  /*1950*/  ISETP.GT.AND P2, PT, R10, 0x4, PT ;  /* 0x000000040a00780c */ /* 0x000fda0003f44270 */
[----:B------:R-:W-:Y:S05]  /*1960*/  @P2 BRA `(.L_x_23) ;  /* 0x0000004000c82947 */ /* 0x000fea0003800000 */
[----:B------:R-:W-:Y:S02]  /*1970*/  IMAD.IADD R27, R10, 0x1, R11 ;  /* 0x000000010a1b7824 */ /* 0x000fe400078e020b */
[----:B------:R-:W-:-:S03]  /*1980*/  IMAD.MOV.U32 R2, RZ, RZ, 0x3 ;  /* 0x00000003ff027424 */ /* 0x000fc600078e00ff */
[----:B------:R-:W-:-:S13]  /*1990*/  ISETP.GT.AND P2, PT, R27, 0x4, PT ;  /* 0x000000041b00780c */ /* 0x000fda0003f44270 */
[----:B------:R-:W-:Y:S05]  /*19a0*/  @P2 BRA `(.L_x_23) ;  /* 0x0000004000b82947 */ /* 0x000fea0003800000 */
[----:B------:R-:W2:Y:S01]  /*19b0*/  LDL.128 R8, [R1+0x10] ;  /* 0x0000100001087983 */ /* 0x000ea20000100c00 */
[----:B------:R-:W-:Y:S01]  /*19c0*/  IMAD.MOV.U32 R2, RZ, RZ, 0x4 ;  /* 0x00000004ff027424 */ /* 0x000fe200078e00ff */
[----:B--2---:R-:W-:-:S04]  /*19d0*/  IADD3 R8, PT, PT, R27, R8, RZ ;  /* 0x000000081b087210 */ /* 0x004fc80007ffe0ff */
        /* <DEDUP_REMOVED lines=10> */
[----:B------:R-:W-:Y:S01]  /*1a80*/  IADD3 R27, PT, PT, R10, R11, RZ ;  /* 0x0000000b0a1b7210 */ /* 0x000fe20007ffe0ff */
[----:B------:R-:W-:-:S03]  /*1a90*/  IMAD.MOV.U32 R2, RZ, RZ, 0x7 ;  /* 0x00000007ff027424 */ /* 0x000fc600078e00ff */
[----:B------:R-:W-:-:S13]  /*1aa0*/  ISETP.GT.AND P2, PT, R27, 0x4, PT ;  /* 0x000000041b00780c */ /* 0x000fda0003f44270 */
[----:B------:R-:W-:Y:S05]  /*1ab0*/  @P2 BRA `(.L_x_23) ;  /* 0x0000004000742947 */ /* 0x000fea0003800000 */
[----:B------:R-:W2:Y:S01]  /*1ac0*/  LDL.128 R8, [R1+0x20] ;  /* 0x0000200001087983 */ /* 0x000ea20000100c00 */
[----:B------:R-:W-:Y:S02]  /*1ad0*/  IMAD.MOV.U32 R2, RZ, RZ, 0x8 ;  /* 0x00000008ff027424 */ /* 0x000fe400078e00ff */
[----:B--2---:R-:W-:-:S05]  /*1ae0*/  IMAD.IADD R8, R27, 0x1, R8 ;  /* 0x000000011b087824 */ /* 0x004fca00078e0208 */
        /* <DEDUP_REMOVED lines=117> */
[----:B------:R-:W-:Y:S02]  /*2240*/  HFMA2 R2, -RZ, RZ, 0, 2.1457672119140625e-06 ;  /* 0x00000024ff027431 */ /* 0x000fe400000001ff */
[----:B--2---:R-:W-:-:S05]  /*2250*/  IMAD.IADD R8, R27, 0x1, R8 ;  /* 0x000000011b087824 */ /* 0x004fca00078e0208 */
        /* <DEDUP_REMOVED lines=19> */
[----:B------:R-:W-:Y:S01]  /*2390*/  IMAD.IADD R9, R8, 0x1, R9 ;  /* 0x0000000108097824 */ /* 0x000fe200078e0209 */
[----:B------:R-:W-:-:S04]  /*23a0*/  MOV R2, 0x29 ;  /* 0x0000002900027802 */ /* 0x000fc80000000f00 */
        /* <DEDUP_REMOVED lines=20> */
[----:B------:R-:W-:-:S03]  /*24f0*/  HFMA2 R2, -RZ, RZ, 0, 2.74181365966796875e-06 ;  /* 0x0000002eff027431 */ /* 0x000fc600000001ff */
        /* <DEDUP_REMOVED lines=19> */
[----:B------:R-:W-:Y:S01]  /*2630*/  IMAD.IADD R27, R10, 0x1, R11 ;  /* 0x000000010a1b7824 */ /* 0x000fe200078e020b */
[----:B------:R-:W-:-:S04]  /*2640*/  MOV R2, 0x33 ;  /* 0x0000003300027802 */ /* 0x000fc80000000f00 */
        /* <DEDUP_REMOVED lines=20> */
[----:B------:R-:W-:Y:S02]  /*2790*/  HFMA2 R2, -RZ, RZ, 0, 3.337860107421875e-06 ;  /* 0x00000038ff027431 */ /* 0x000fe400000001ff */
        /* <DEDUP_REMOVED lines=42> */
[----:B------:R-:W-:-:S03]  /*2a40*/  HFMA2 R2, -RZ, RZ, 0, 3.93390655517578125e-06 ;  /* 0x00000042ff027431 */ /* 0x000fc600000001ff */
        /* <DEDUP_REMOVED lines=41> */
[----:B------:R-:W-:Y:S02]  /*2ce0*/  HFMA2 R2, -RZ, RZ, 0, 4.5299530029296875e-06 ;  /* 0x0000004cff027431 */ /* 0x000fe400000001ff */
        /* <DEDUP_REMOVED lines=42> */
[----:B------:R-:W-:-:S03]  /*2f90*/  HFMA2 R2, -RZ, RZ, 0, 5.12599945068359375e-06 ;  /* 0x00000056ff027431 */ /* 0x000fc600000001ff */
        /* <DEDUP_REMOVED lines=41> */
[----:B------:R-:W-:Y:S02]  /*3230*/  HFMA2 R2, -RZ, RZ, 0, 5.7220458984375e-06 ;  /* 0x00000060ff027431 */ /* 0x000fe400000001ff */
        /* <DEDUP_REMOVED lines=42> */
[----:B------:R-:W-:-:S03]  /*34e0*/  HFMA2 R2, -RZ, RZ, 0, 6.31809234619140625e-06 ;  /* 0x0000006aff027431 */ /* 0x000fc600000001ff */
        /* <DEDUP_REMOVED lines=41> */
[----:B------:R-:W-:Y:S02]  /*3780*/  HFMA2 R2, -RZ, RZ, 0, 6.9141387939453125e-06 ;  /* 0x00000074ff027431 */ /* 0x000fe400000001ff */
        /* <DEDUP_REMOVED lines=42> */
[----:B------:R-:W-:-:S03]  /*3a30*/  HFMA2 R2, -RZ, RZ, 0, 7.51018524169921875e-06 ;  /* 0x0000007eff027431 */ /* 0x000fc600000001ff */
        /* <DEDUP_REMOVED lines=41> */
[----:B------:R-:W-:Y:S02]  /*3cd0*/  HFMA2 R2, -RZ, RZ, 0, 8.106231689453125e-06 ;  /* 0x00000088ff027431 */ /* 0x000fe400000001ff */
        /* <DEDUP_REMOVED lines=42> */
[----:B------:R-:W-:-:S03]  /*3f80*/  HFMA2 R2, -RZ, RZ, 0, 8.70227813720703125e-06 ;  /* 0x00000092ff027431 */ /* 0x000fc600000001ff */
        /* <DEDUP_REMOVED lines=41> */
[----:B------:R-:W-:Y:S02]  /*4220*/  HFMA2 R2, -RZ, RZ, 0, 9.2983245849609375e-06 ;  /* 0x0000009cff027431 */ /* 0x000fe400000001ff */
        /* <DEDUP_REMOVED lines=42> */
[----:B------:R-:W-:-:S03]  /*44d0*/  HFMA2 R2, -RZ, RZ, 0, 9.89437103271484375e-06 ;  /* 0x000000a6ff027431 */ /* 0x000fc600000001ff */
        /* <DEDUP_REMOVED lines=41> */
[----:B------:R-:W-:Y:S02]  /*4770*/  HFMA2 R2, -RZ, RZ, 0, 1.049041748046875e-05 ;  /* 0x000000b0ff027431 */ /* 0x000fe400000001ff */
        /* <DEDUP_REMOVED lines=42> */
[----:B------:R-:W-:-:S03]  /*4a20*/  HFMA2 R2, -RZ, RZ, 0, 1.108646392822265625e-05 ;  /* 0x000000baff027431 */ /* 0x000fc600000001ff */
        /* <DEDUP_REMOVED lines=41> */
[----:B------:R-:W-:Y:S02]  /*4cc0*/  HFMA2 R2, -RZ, RZ, 0, 1.16825103759765625e-05 ;  /* 0x000000c4ff027431 */ /* 0x000fe400000001ff */
        /* <DEDUP_REMOVED lines=42> */
[----:B------:R-:W-:-:S03]  /*4f70*/  HFMA2 R2, -RZ, RZ, 0, 1.227855682373046875e-05 ;  /* 0x000000ceff027431 */ /* 0x000fc600000001ff */
        /* <DEDUP_REMOVED lines=41> */
[----:B------:R-:W-:Y:S02]  /*5210*/  HFMA2 R2, -RZ, RZ, 0, 1.2874603271484375e-05 ;  /* 0x000000d8ff027431 */ /* 0x000fe400000001ff */
        /* <DEDUP_REMOVED lines=42> */
[----:B------:R-:W-:-:S03]  /*54c0*/  HFMA2 R2, -RZ, RZ, 0, 1.347064971923828125e-05 ;  /* 0x000000e2ff027431 */ /* 0x000fc600000001ff */
        /* <DEDUP_REMOVED lines=41> */
[----:B------:R-:W-:Y:S02]  /*5760*/  HFMA2 R2, -RZ, RZ, 0, 1.40666961669921875e-05 ;  /* 0x000000ecff027431 */ /* 0x000fe400000001ff */
        /* <DEDUP_REMOVED lines=42> */
[----:B------:R-:W-:-:S03]  /*5a10*/  HFMA2 R2, -RZ, RZ, 0, 1.466274261474609375e-05 ;  /* 0x000000f6ff027431 */ /* 0x000fc600000001ff */
        /* <DEDUP_REMOVED lines=35> */
[----:B------:R-:W-:-:S05]  /*5c50*/  @!P4 IMAD.IADD R11, R10, 0x1, R11 ;  /* 0x000000010a0bc824 */ /* 0x000fca00078e020b */
[----:B------:R-:W-:-:S04]  /*5c60*/  @!P4 ISETP.GT.AND P2, PT, R11, 0x4, PT ;  /* 0x000000040b00c80c */ /* 0x000fc80003f44270 */
[----:B------:R-:W-:-:S04]  /*5c70*/  @!P4 SEL R8, RZ, 0xffffffff, !P2 ;  /* 0xffffffffff08c807 */ /* 0x000fc80005000000 */
[----:B------:R-:W-:-:S07]  /*5c80*/  @!P4 PRMT R2, R8, 0x7610, R2 ;  /* 0x000076100802c816 */ /* 0x000fce0000000002 */
.L_x_23:
[----:B------:R-:W-:Y:S05]  /*5c90*/  BSYNC.RECONVERGENT B1 ;  /* 0x0000000000017941 */ /* 0x000fea0003800200 */
.L_x_22:
[----:B------:R-:W-:-:S04]  /*5ca0*/  IADD3 R8, P2, PT, R13, UR12, RZ ;  /* 0x0000000c0d087c10 */ /* 0x000fc8000ff5e0ff */
[----:B------:R-:W-:-:S05]  /*5cb0*/  IADD3.X R9, PT, PT, R0, UR13, RZ, P2, !PT ;  /* 0x0000000d00097c10 */ /* 0x000fca00097fe4ff */
[----:B------:R2:W-:Y:S04]  /*5cc0*/  STG.E.U8 desc[UR10][R8.64], R2 ;  /* 0x0000000208007986 */ /* 0x0005e8000c10110a */
.L_x_1:
[----:B0-----:R-:W-:Y:S05]  /*5cd0*/  BSYNC.RECONVERGENT B0 ;  /* 0x0000000000007941 */ /* 0x001fea0003800200 */
.L_x_0:
[----:B------:R-:W-:Y:S01]  /*5ce0*/  UIADD3 UR4, UP0, UPT, UR4, 0x1, URZ ;  /* 0x0000000104047890 */ /* 0x000fe2000ff1e0ff */
[----:B------:R-:W-:Y:S01]  /*5cf0*/  VIADD R20, R20, 0x1 ;  /* 0x0000000114147836 */ /* 0x000fe20000000000 */
[----:B------:R-:W-:Y:S01]  /*5d00*/  IADD3 R16, PT, PT, R16, 0x1, RZ ;  /* 0x0000000110107810 */ /* 0x000fe20007ffe0ff */
[----:B------:R-:W-:Y:S01]  /*5d10*/  VIADD R18, R18, 0x1 ;  /* 0x0000000112127836 */ /* 0x000fe20000000000 */
[----:B------:R-:W-:Y:S01]  /*5d20*/  UIADD3.X UR7, UPT, UPT, URZ, UR7, URZ, UP0, !UPT ;  /* 0x00000007ff077290 */ /* 0x000fe200087fe4ff */
[----:B------:R-:W-:Y:S01]  /*5d30*/  VIADD R13, R13, 0x1 ;  /* 0x000000010d0d7836 */ /* 0x000fe20000000000 */
[----:B------:R-:W-:Y:S01]  /*5d40*/  UISETP.NE.AND UP0, UPT, UR4, 0x3, UPT ;  /* 0x000000030400788c */ /* 0x000fe2000bf05270 */
[----:B------:R-:W-:Y:S01]  /*5d50*/  VIADD R12, R12, 0x1 ;  /* 0x000000010c0c7836 */ /* 0x000fe20000000000 */
[----:B------:R-:W-:Y:S01]  /*5d60*/  IADD3 R14, PT, PT, R14, 0x1, RZ ;  /* 0x000000010e0e7810 */ /* 0x000fe20007ffe0ff */
[----:B------:R-:W-:Y:S01]  /*5d70*/  VIADD R5, R5, 0x1 ;  /* 0x0000000105057836 */ /* 0x000fe20000000000 */
[----:B------:R-:W-:Y:S01]  /*5d80*/  UIADD3 UR6, UPT, UPT, UR6, 0x1, URZ ;  /* 0x0000000106067890 */ /* 0x000fe2000fffe0ff */
[----:B------:R-:W-:Y:S01]  /*5d90*/  VIADD R6, R6, 0x1 ;  /* 0x0000000106067836 */ /* 0x000fe20000000000 */
[----:B------:R-:W-:Y:S01]  /*5da0*/  UIADD3 UR9, UPT, UPT, UR9, 0x1, URZ ;  /* 0x0000000109097890 */ /* 0x000fe2000fffe0ff */
[----:B------:R-:W-:-:S02]  /*5db0*/  VIADD R3, R3, 0x1 ;  /* 0x0000000103037836 */ /* 0x000fc40000000000 */
[----:B------:R-:W-:Y:S02]  /*5dc0*/  VIADD R7, R7, 0x1 ;  /* 0x0000000107077836 */ /* 0x000fe40000000000 */
[----:B------:R-:W-:Y:S01]  /*5dd0*/  VIADD R4, R4, 0x1 ;  /* 0x0000000104047836 */ /* 0x000fe20000000000 */
[----:B------:R-:W-:Y:S06]  /*5de0*/  BRA.U UP0, `(.L_x_24) ;  /* 0xffffffa5006c7547 */ /* 0x000fec000b83ffff */
[----:B------:R-:W-:Y:S05]  /*5df0*/  EXIT ;  /* 0x000000000000794d */ /* 0x000fea0003800000 */
.L_x_25:
[----:B------:R-:W-:-:S00]  /*5e00*/  BRA `(.L_x_25) ;  /* 0xfffffffc00fc7947 */ /* 0x000fc0000383ffff */
[----:B------:R-:W-:-:S00]  /*5e10*/  NOP ;  /* 0x0000000000007918 */ /* 0x000fc00000000000 */
        /* <DEDUP_REMOVED lines=14> */
.L_x_26:


//--------------------- .nv.shared.reserved.0     --------------------------
	.section	.nv.shared.reserved.0,"aw",@nobits
	.weak		__nv_reservedSMEM_offset_0_alias
	.size		__nv_reservedSMEM_offset_0_alias, 0, 64
	.other		__nv_reservedSMEM_offset_0_alias,@"STO_CUDA_RESERVED_SHARED STV_DEFAULT"
__nv_reservedSMEM_offset_0_alias:
	.zero		0
	.zero		64


//--------------------- .nv.constant0._Z18convolution_kernelPhS_ii --------------------------
	.section	.nv.constant0._Z18convolution_kernelPhS_ii,"a",@progbits
	.sectionflags	@""
	.align	4
.nv.constant0._Z18convolution_kernelPhS_ii:
	.zero		920


//--------------------- SYMBOLS --------------------------

	.type		.nv.reservedSmem.offset0,@object
	.size		.nv.reservedSmem.offset0,0x4
